	.target	sm_100a

	.elftype	@"ET_EXEC"


//--------------------- .note.nv.tkinfo           --------------------------
	.section	.note.nv.tkinfo,"",@"SHT_NOTE"
	.sectionflags	@"SHF_NOTE_NV_TKINFO"
	.tkinfo
        /*0018*/ 	.word	0x00000002
        /*0030*/ 	.string	""
        /*0030*/ 	.string	"ptxas"
        /*0030*/ 	.string	"Cuda compilation tools, release 13.0, V13.0.88"
        /*0030*/ 	.string	"Build cuda_13.0.r13.0/compiler.36424714_0"
        /*0030*/ 	.string	"-arch sm_100a -m 64 "



//--------------------- .note.nv.cuinfo           --------------------------
	.section	.note.nv.cuinfo,"",@"SHT_NOTE"
	.sectionflags	@"SHF_NOTE_NV_CUINFO"
        /*0018*/ 	.short	0x0002
        /*001a*/ 	.short	0x0064
        /*001c*/ 	.short	0x0082
	.zero		2


//--------------------- .nv.info                  --------------------------
	.section	.nv.info,"",@"SHT_CUDA_INFO"
	.align	4


	//----- nvinfo : EIATTR_REGCOUNT
	.align		4
        /*0000*/ 	.byte	0x04, 0x2f
        /*0002*/ 	.short	(.L_19 - .L_18)
	.align		4
.L_18:
        /*0004*/ 	.word	index@(_ZN7cutlass13device_kernelINS_4conv6kernel13ConvUniversalINS1_16ConvProblemShapeILNS1_8OperatorE1ELi3EEENS1_10collective14CollectiveConvINS1_47MainloopSm100TmaUmmaWarpSpecializedImplicitGemmILS5_1ELi12ELi3ELi1ELi2EN4cute5tupleIJNSA_1CILi2EEENSC_ILi1EEESE_EEEEENSB_IJNSC_ILi128EEESH_NSB_IJNSC_ILi32EEEEEEEEENS_10tfloat32_tESL_NSA_8TiledMMAINSA_8MMA_AtomIJNSA_23SM100_MMA_TF32_2x1SM_SSISL_SL_fLi128ELi128ELNSA_4UMMA5MajorE0ELSQ_1ELNSP_7ScaleInE0ELSR_0EEEEEENSA_6LayoutINSB_IJSE_SE_SE_EEENSB_IJNSC_ILi0EEESW_SW_EEEEENSB_IJNSA_10UnderscoreESZ_SZ_EEEEENS7_6detail27Sm100ImplicitGemmTileTraitsINSA_25SM100_TMA_2SM_LOAD_IM2COLENSA_14ComposedLayoutINSA_7SwizzleILi3ELi4ELi3EEENSA_18smem_ptr_flag_bitsILi32EEENSU_INSB_IJNSC_ILi8EEESI_EEENSB_IJSI_SE_EEEEEEEvEENS13_INSA_18SM100_TMA_2SM_LOADENS15_INS16_ILi2ELi5ELi2EEES19_NSU_INSB_IJSI_NSC_ILi4EEEEEENSB_IJSE_SI_EEEEEEEvEEEENS_8epilogue10collective18CollectiveEpilogueINS1P_23Sm100TmaWarpSpecializedILi4ELi2ELi16ELb1ELb0EEEJNSB_IJNSC_ILi64EEESH_SJ_EEENSB_IJNSU_IS1U_SE_EENSU_INSB_IJNSC_ILi16EEESD_EEENSB_IJSE_S1U_EEEEEEEESL_NSB_IJNSB_IJllllEEESE_SW_EEESL_S23_NS1P_6fusion15FusionCallbacksIS1T_NS24_17LinearCombinationISL_fSL_fLNS_15FloatRoundStyleE2EEES1V_S21_JEEENSA_5SM1004TMEM4LOAD26SM100_TMEM_LOAD_32dp32b16xENSA_20SM90_TMA_LOAD_IM2COLENS15_INS16_ILi2ELi4ELi3EEES19_NSU_INSB_IJS1A_S1X_EEENSB_IJS1X_SE_EEEEEEENSA_39AutoVectorizingCopyWithAssumedAlignmentILi128EEENSA_21SM90_TMA_STORE_IM2COLES2J_S2L_S2L_EEEvvEEEEvNT_6ParamsE)
        /*0008*/ 	.word	0x00000060


	//----- nvinfo : EIATTR_FRAME_SIZE
	.align		4
.L_19:
        /*000c*/ 	.byte	0x04, 0x11
        /*000e*/ 	.short	(.L_21 - .L_20)
	.align		4
.L_20:
        /*0010*/ 	.word	index@($__internal_2_$__cuda_sm10x_tcgen05_guardrail_trap_unallocated_columns_being_dealloced)
        /*0014*/ 	.word	0x00000008


	//----- nvinfo : EIATTR_FRAME_SIZE
	.align		4
.L_21:
        /*0018*/ 	.byte	0x04, 0x11
        /*001a*/ 	.short	(.L_23 - .L_22)
	.align		4
.L_22:
        /*001c*/ 	.word	index@($__internal_1_$__cuda_sm10x_tcgen05_guardrail_trap_phase_invalid_during_alloc)
        /*0020*/ 	.word	0x00000008


	//----- nvinfo : EIATTR_FRAME_SIZE
	.align		4
.L_23:
        /*0024*/ 	.byte	0x04, 0x11
        /*0026*/ 	.short	(.L_25 - .L_24)
	.align		4
.L_24:
        /*0028*/ 	.word	index@($__internal_0_$__cuda_sm10x_tcgen05_guardrail_trap_col_being_dealloced_not_returned_by_alloc)
        /*002c*/ 	.word	0x00000008


	//----- nvinfo : EIATTR_FRAME_SIZE
	.align		4
.L_25:
        /*0030*/ 	.byte	0x04, 0x11
        /*0032*/ 	.short	(.L_27 - .L_26)
	.align		4
.L_26:
        /*0034*/ 	.word	index@(_ZN7cutlass13device_kernelINS_4conv6kernel13ConvUniversalINS1_16ConvProblemShapeILNS1_8OperatorE1ELi3EEENS1_10collective14CollectiveConvINS1_47MainloopSm100TmaUmmaWarpSpecializedImplicitGemmILS5_1ELi12ELi3ELi1ELi2EN4cute5tupleIJNSA_1CILi2EEENSC_ILi1EEESE_EEEEENSB_IJNSC_ILi128EEESH_NSB_IJNSC_ILi32EEEEEEEEENS_10tfloat32_tESL_NSA_8TiledMMAINSA_8MMA_AtomIJNSA_23SM100_MMA_TF32_2x1SM_SSISL_SL_fLi128ELi128ELNSA_4UMMA5MajorE0ELSQ_1ELNSP_7ScaleInE0ELSR_0EEEEEENSA_6LayoutINSB_IJSE_SE_SE_EEENSB_IJNSC_ILi0EEESW_SW_EEEEENSB_IJNSA_10UnderscoreESZ_SZ_EEEEENS7_6detail27Sm100ImplicitGemmTileTraitsINSA_25SM100_TMA_2SM_LOAD_IM2COLENSA_14ComposedLayoutINSA_7SwizzleILi3ELi4ELi3EEENSA_18smem_ptr_flag_bitsILi32EEENSU_INSB_IJNSC_ILi8EEESI_EEENSB_IJSI_SE_EEEEEEEvEENS13_INSA_18SM100_TMA_2SM_LOADENS15_INS16_ILi2ELi5ELi2EEES19_NSU_INSB_IJSI_NSC_ILi4EEEEEENSB_IJSE_SI_EEEEEEEvEEEENS_8epilogue10collective18CollectiveEpilogueINS1P_23Sm100TmaWarpSpecializedILi4ELi2ELi16ELb1ELb0EEEJNSB_IJNSC_ILi64EEESH_SJ_EEENSB_IJNSU_IS1U_SE_EENSU_INSB_IJNSC_ILi16EEESD_EEENSB_IJSE_S1U_EEEEEEEESL_NSB_IJNSB_IJllllEEESE_SW_EEESL_S23_NS1P_6fusion15FusionCallbacksIS1T_NS24_17LinearCombinationISL_fSL_fLNS_15FloatRoundStyleE2EEES1V_S21_JEEENSA_5SM1004TMEM4LOAD26SM100_TMEM_LOAD_32dp32b16xENSA_20SM90_TMA_LOAD_IM2COLENS15_INS16_ILi2ELi4ELi3EEES19_NSU_INSB_IJS1A_S1X_EEENSB_IJS1X_SE_EEEEEEENSA_39AutoVectorizingCopyWithAssumedAlignmentILi128EEENSA_21SM90_TMA_STORE_IM2COLES2J_S2L_S2L_EEEvvEEEEvNT_6ParamsE)
        /*0038*/ 	.word	0x00000008


	//----- nvinfo : EIATTR_MIN_STACK_SIZE
	.align		4
.L_27:
        /*003c*/ 	.byte	0x04, 0x12
        /*003e*/ 	.short	(.L_29 - .L_28)
	.align		4
.L_28:
        /*0040*/ 	.word	index@(_ZN7cutlass13device_kernelINS_4conv6kernel13ConvUniversalINS1_16ConvProblemShapeILNS1_8OperatorE1ELi3EEENS1_10collective14CollectiveConvINS1_47MainloopSm100TmaUmmaWarpSpecializedImplicitGemmILS5_1ELi12ELi3ELi1ELi2EN4cute5tupleIJNSA_1CILi2EEENSC_ILi1EEESE_EEEEENSB_IJNSC_ILi128EEESH_NSB_IJNSC_ILi32EEEEEEEEENS_10tfloat32_tESL_NSA_8TiledMMAINSA_8MMA_AtomIJNSA_23SM100_MMA_TF32_2x1SM_SSISL_SL_fLi128ELi128ELNSA_4UMMA5MajorE0ELSQ_1ELNSP_7ScaleInE0ELSR_0EEEEEENSA_6LayoutINSB_IJSE_SE_SE_EEENSB_IJNSC_ILi0EEESW_SW_EEEEENSB_IJNSA_10UnderscoreESZ_SZ_EEEEENS7_6detail27Sm100ImplicitGemmTileTraitsINSA_25SM100_TMA_2SM_LOAD_IM2COLENSA_14ComposedLayoutINSA_7SwizzleILi3ELi4ELi3EEENSA_18smem_ptr_flag_bitsILi32EEENSU_INSB_IJNSC_ILi8EEESI_EEENSB_IJSI_SE_EEEEEEEvEENS13_INSA_18SM100_TMA_2SM_LOADENS15_INS16_ILi2ELi5ELi2EEES19_NSU_INSB_IJSI_NSC_ILi4EEEEEENSB_IJSE_SI_EEEEEEEvEEEENS_8epilogue10collective18CollectiveEpilogueINS1P_23Sm100TmaWarpSpecializedILi4ELi2ELi16ELb1ELb0EEEJNSB_IJNSC_ILi64EEESH_SJ_EEENSB_IJNSU_IS1U_SE_EENSU_INSB_IJNSC_ILi16EEESD_EEENSB_IJSE_S1U_EEEEEEEESL_NSB_IJNSB_IJllllEEESE_SW_EEESL_S23_NS1P_6fusion15FusionCallbacksIS1T_NS24_17LinearCombinationISL_fSL_fLNS_15FloatRoundStyleE2EEES1V_S21_JEEENSA_5SM1004TMEM4LOAD26SM100_TMEM_LOAD_32dp32b16xENSA_20SM90_TMA_LOAD_IM2COLENS15_INS16_ILi2ELi4ELi3EEES19_NSU_INSB_IJS1A_S1X_EEENSB_IJS1X_SE_EEEEEEENSA_39AutoVectorizingCopyWithAssumedAlignmentILi128EEENSA_21SM90_TMA_STORE_IM2COLES2J_S2L_S2L_EEEvvEEEEvNT_6ParamsE)
        /*0044*/ 	.word	0x00000008
.L_29:


//--------------------- .nv.compat                --------------------------
	.section	.nv.compat,"",@"SHT_CUDA_COMPAT_INFO"
	.align	4
        /*0000*/ 	.byte	0x02, 0x09, 0x01, 0x00, 0x02, 0x02, 0x02, 0x00, 0x02, 0x05, 0x05, 0x00, 0x03, 0x07, 0x01, 0x01
        /*0010*/ 	.byte	0x02, 0x03, 0x01, 0x00, 0x02, 0x06, 0x01, 0x00, 0x04, 0x0b, 0x08, 0x00, 0x09, 0x00, 0x00, 0x00
        /*0020*/ 	.byte	0x00, 0x00, 0x00, 0x00


//--------------------- .nv.info._ZN7cutlass13device_kernelINS_4conv6kernel13ConvUniversalINS1_16ConvProblemShapeILNS1_8OperatorE1ELi3EEENS1_10collective14CollectiveConvINS1_47MainloopSm100TmaUmmaWarpSpecializedImplicitGemmILS5_1ELi12ELi3ELi1ELi2EN4cute5tupleIJNSA_1CILi2EEENSC_ILi1EEESE_EEEEENSB_IJNSC_ILi128EEESH_NSB_IJNSC_ILi32EEEEEEEEENS_10tfloat32_tESL_NSA_8TiledMMAINSA_8MMA_AtomIJNSA_23SM100_MMA_TF32_2x1SM_SSISL_SL_fLi128ELi128ELNSA_4UMMA5MajorE0ELSQ_1ELNSP_7ScaleInE0ELSR_0EEEEEENSA_6LayoutINSB_IJSE_SE_SE_EEENSB_IJNSC_ILi0EEESW_SW_EEEEENSB_IJNSA_10UnderscoreESZ_SZ_EEEEENS7_6detail27Sm100ImplicitGemmTileTraitsINSA_25SM100_TMA_2SM_LOAD_IM2COLENSA_14ComposedLayoutINSA_7SwizzleILi3ELi4ELi3EEENSA_18smem_ptr_flag_bitsILi32EEENSU_INSB_IJNSC_ILi8EEESI_EEENSB_IJSI_SE_EEEEEEEvEENS13_INSA_18SM100_TMA_2SM_LOADENS15_INS16_ILi2ELi5ELi2EEES19_NSU_INSB_IJSI_NSC_ILi4EEEEEENSB_IJSE_SI_EEEEEEEvEEEENS_8epilogue10collective18CollectiveEpilogueINS1P_23Sm100TmaWarpSpecializedILi4ELi2ELi16ELb1ELb0EEEJNSB_IJNSC_ILi64EEESH_SJ_EEENSB_IJNSU_IS1U_SE_EENSU_INSB_IJNSC_ILi16EEESD_EEENSB_IJSE_S1U_EEEEEEEESL_NSB_IJNSB_IJllllEEESE_SW_EEESL_S23_NS1P_6fusion15FusionCallbacksIS1T_NS24_17LinearCombinationISL_fSL_fLNS_15FloatRoundStyleE2EEES1V_S21_JEEENSA_5SM1004TMEM4LOAD26SM100_TMEM_LOAD_32dp32b16xENSA_20SM90_TMA_LOAD_IM2COLENS15_INS16_ILi2ELi4ELi3EEES19_NSU_INSB_IJS1A_S1X_EEENSB_IJS1X_SE_EEEEEEENSA_39AutoVectorizingCopyWithAssumedAlignmentILi128EEENSA_21SM90_TMA_STORE_IM2COLES2J_S2L_S2L_EEEvvEEEEvNT_6ParamsE --------------------------
	.section	.nv.info._ZN7cutlass13device_kernelINS_4conv6kernel13ConvUniversalINS1_16ConvProblemShapeILNS1_8OperatorE1ELi3EEENS1_10collective14CollectiveConvINS1_47MainloopSm100TmaUmmaWarpSpecializedImplicitGemmILS5_1ELi12ELi3ELi1ELi2EN4cute5tupleIJNSA_1CILi2EEENSC_ILi1EEESE_EEEEENSB_IJNSC_ILi128EEESH_NSB_IJNSC_ILi32EEEEEEEEENS_10tfloat32_tESL_NSA_8TiledMMAINSA_8MMA_AtomIJNSA_23SM100_MMA_TF32_2x1SM_SSISL_SL_fLi128ELi128ELNSA_4UMMA5MajorE0ELSQ_1ELNSP_7ScaleInE0ELSR_0EEEEEENSA_6LayoutINSB_IJSE_SE_SE_EEENSB_IJNSC_ILi0EEESW_SW_EEEEENSB_IJNSA_10UnderscoreESZ_SZ_EEEEENS7_6detail27Sm100ImplicitGemmTileTraitsINSA_25SM100_TMA_2SM_LOAD_IM2COLENSA_14ComposedLayoutINSA_7SwizzleILi3ELi4ELi3EEENSA_18smem_ptr_flag_bitsILi32EEENSU_INSB_IJNSC_ILi8EEESI_EEENSB_IJSI_SE_EEEEEEEvEENS13_INSA_18SM100_TMA_2SM_LOADENS15_INS16_ILi2ELi5ELi2EEES19_NSU_INSB_IJSI_NSC_ILi4EEEEEENSB_IJSE_SI_EEEEEEEvEEEENS_8epilogue10collective18CollectiveEpilogueINS1P_23Sm100TmaWarpSpecializedILi4ELi2ELi16ELb1ELb0EEEJNSB_IJNSC_ILi64EEESH_SJ_EEENSB_IJNSU_IS1U_SE_EENSU_INSB_IJNSC_ILi16EEESD_EEENSB_IJSE_S1U_EEEEEEEESL_NSB_IJNSB_IJllllEEESE_SW_EEESL_S23_NS1P_6fusion15FusionCallbacksIS1T_NS24_17LinearCombinationISL_fSL_fLNS_15FloatRoundStyleE2EEES1V_S21_JEEENSA_5SM1004TMEM4LOAD26SM100_TMEM_LOAD_32dp32b16xENSA_20SM90_TMA_LOAD_IM2COLENS15_INS16_ILi2ELi4ELi3EEES19_NSU_INSB_IJS1A_S1X_EEENSB_IJS1X_SE_EEEEEEENSA_39AutoVectorizingCopyWithAssumedAlignmentILi128EEENSA_21SM90_TMA_STORE_IM2COLES2J_S2L_S2L_EEEvvEEEEvNT_6ParamsE,"",@"SHT_CUDA_INFO"
	.sectionflags	@""
	.align	4


	//----- nvinfo : EIATTR_CUDA_API_VERSION
	.align		4
        /*0000*/ 	.byte	0x04, 0x37
        /*0002*/ 	.short	(.L_31 - .L_30)
.L_30:
        /*0004*/ 	.word	0x00000082


	//----- nvinfo : EIATTR_KPARAM_INFO
	.align		4
.L_31:
        /*0008*/ 	.byte	0x04, 0x17
        /*000a*/ 	.short	(.L_33 - .L_32)
.L_32:
        /*000c*/ 	.word	0x00000000
        /*0010*/ 	.short	0x0000
        /*0012*/ 	.short	0x0000
        /*0014*/ 	.byte	0x00, 0xf0, 0x01, 0x24


	//----- nvinfo : EIATTR_AT_ENTRY_FRAGMENTS
	.align		4
.L_33:
        /*0018*/ 	.byte	0x04, 0x4f
        /*001a*/ 	.short	(.L_35 - .L_34)


	//   ....[0]....
.L_34:
        /*001c*/ 	.word	0x00000007


	//----- nvinfo : EIATTR_RESERVED_SMEM_USED
	.align		4
.L_35:
        /*0020*/ 	.byte	0x01, 0x41
	.zero		2


	//----- nvinfo : EIATTR_SPARSE_MMA_MASK
	.align		4
        /*0024*/ 	.byte	0x03, 0x50
        /*0026*/ 	.short	0x0000


	//----- nvinfo : EIATTR_TCGEN05_2CTA_USED
	.align		4
        /*0028*/ 	.byte	0x01, 0x52
	.zero		2


	//----- nvinfo : EIATTR_MAXREG_COUNT
	.align		4
        /*002c*/ 	.byte	0x03, 0x1b
        /*002e*/ 	.short	0x00ff


	//----- nvinfo : EIATTR_NUM_BARRIERS
	.align		4
        /*0030*/ 	.byte	0x02, 0x4c
        /*0032*/ 	.byte	0x07
	.zero		1


	//----- nvinfo : EIATTR_EXTERNS
	.align		4
        /*0034*/ 	.byte	0x04, 0x0f
        /*0036*/ 	.short	(.L_37 - .L_36)


	//   ....[0]....
	.align		4
.L_36:
        /*0038*/ 	.word	index@(__assertfail)


	//----- nvinfo : EIATTR_MERCURY_ISA_VERSION
	.align		4
.L_37:
        /*003c*/ 	.byte	0x03, 0x5f
        /*003e*/ 	.short	0x0101


	//----- nvinfo : EIATTR_INT_WARP_WIDE_INSTR_OFFSETS
	.align		4
        /*0040*/ 	.byte	0x04, 0x31
        /*0042*/ 	.short	(.L_39 - .L_38)


	//   ....[0]....
.L_38:
        /*0044*/ 	.word	0x00000d80


	//   ....[1]....
        /*0048*/ 	.word	0x00000e30


	//   ....[2]....
        /*004c*/ 	.word	0x00004b60


	//   ....[3]....
        /*0050*/ 	.word	0x00004b80


	//   ....[4]....
        /*0054*/ 	.word	0x00004bb0


	//   ....[5]....
        /*0058*/ 	.word	0x00005920


	//   ....[6]....
        /*005c*/ 	.word	0x000059d0


	//   ....[7]....
        /*0060*/ 	.word	0x00005a50


	//   ....[8]....
        /*0064*/ 	.word	0x00005b10


	//   ....[9]....
        /*0068*/ 	.word	0x00005bf0


	//   ....[10]....
        /*006c*/ 	.word	0x00005c80


	//   ....[11]....
        /*0070*/ 	.word	0x00005d10


	//   ....[12]....
        /*0074*/ 	.word	0x00005e10


	//   ....[13]....
        /*0078*/ 	.word	0x00005ea0


	//   ....[14]....
        /*007c*/ 	.word	0x00005f40


	//   ....[15]....
        /*0080*/ 	.word	0x00006090


	//   ....[16]....
        /*0084*/ 	.word	0x00006100


	//----- nvinfo : EIATTR_COOP_GROUP_MASK_REGIDS
	.align		4
.L_39:
        /*0088*/ 	.byte	0x04, 0x29
        /*008a*/ 	.short	(.L_41 - .L_40)


	//   ....[0]....
.L_40:
        /*008c*/ 	.word	0xffffffff


	//   ....[1]....
        /*0090*/ 	.word	0xffffffff


	//   ....[2]....
        /*0094*/ 	.word	0xffffffff


	//   ....[3]....
        /*0098*/ 	.word	0xffffffff


	//   ....[4]....
        /*009c*/ 	.word	0xffffffff


	//   ....[5]....
        /*00a0*/ 	.word	0xffffffff


	//   ....[6]....
        /*00a4*/ 	.word	0xffffffff


	//   ....[7]....
        /*00a8*/ 	.word	0xffffffff


	//   ....[8]....
        /*00ac*/ 	.word	0xffffffff


	//   ....[9]....
        /*00b0*/ 	.word	0xffffffff


	//   ....[10]....
        /*00b4*/ 	.word	0xffffffff


	//   ....[11]....
        /*00b8*/ 	.word	0xffffffff


	//   ....[12]....
        /*00bc*/ 	.word	0xffffffff


	//----- nvinfo : EIATTR_COOP_GROUP_INSTR_OFFSETS
	.align		4
.L_41:
        /*00c0*/ 	.byte	0x04, 0x28
        /*00c2*/ 	.short	(.L_43 - .L_42)


	//   ....[0]....
.L_42:
        /*00c4*/ 	.word	0x000000d0


	//   ....[1]....
        /*00c8*/ 	.word	0x00000540


	//   ....[2]....
        /*00cc*/ 	.word	0x00000810


	//   ....[3]....
        /*00d0*/ 	.word	0x000009b0


	//   ....[4]....
        /*00d4*/ 	.word	0x00000ab0


	//   ....[5]....
        /*00d8*/ 	.word	0x00000c00


	//   ....[6]....
        /*00dc*/ 	.word	0x00000ea0


	//   ....[7]....
        /*00e0*/ 	.word	0x000028d0


	//   ....[8]....
        /*00e4*/ 	.word	0x00003a20


	//   ....[9]....
        /*00e8*/ 	.word	0x00003ef0


	//   ....[10]....
        /*00ec*/ 	.word	0x00003f20


	//   ....[11]....
        /*00f0*/ 	.word	0x00004a80


	//   ....[12]....
        /*00f4*/ 	.word	0x00004c80


	//----- nvinfo : EIATTR_VRC_CTA_INIT_COUNT
	.align		4
.L_43:
        /*00f8*/ 	.byte	0x02, 0x4a
        /*00fa*/ 	.byte	0x80
	.zero		1


	//----- nvinfo : EIATTR_SYSCALL_OFFSETS
	.align		4
        /*00fc*/ 	.byte	0x04, 0x46
        /*00fe*/ 	.short	(.L_45 - .L_44)


	//   ....[0]....
.L_44:
        /*0100*/ 	.word	0x00006d00


	//   ....[1]....
        /*0104*/ 	.word	0x00006df0


	//   ....[2]....
        /*0108*/ 	.word	0x00007790


	//   ....[3]....
        /*010c*/ 	.word	0x000081a0


	//   ....[4]....
        /*0110*/ 	.word	0x00008b60


	//   ....[5]....
        /*0114*/ 	.word	0x00009510


	//----- nvinfo : EIATTR_MBARRIER_INSTR_OFFSETS
	.align		4
.L_45:
        /*0118*/ 	.byte	0x04, 0x39
        /*011a*/ 	.short	(.L_47 - .L_46)


	//   ....[0]....
.L_46:
        /*011c*/ 	.word	0x00000670
        /*0120*/ 	.word	0x000000ff
        /*0124*/ 	.word	0x00000000
        /*0128*/ 	.short	0x0100
        /*012a*/ 	.byte	0x04
	.zero		1


	//   ....[1]....
        /*012c*/ 	.word	0x00000680
        /*0130*/ 	.word	0x000000ff
        /*0134*/ 	.word	0x00000060
        /*0138*/ 	.short	0x0100
        /*013a*/ 	.byte	0x04
	.zero		1


	//   ....[2]....
        /*013c*/ 	.word	0x00000690
        /*0140*/ 	.word	0x000000ff
        /*0144*/ 	.word	0x00000008
        /*0148*/ 	.short	0x0100
        /*014a*/ 	.byte	0x04
	.zero		1


	//   ....[3]....
        /*014c*/ 	.word	0x000006a0
        /*0150*/ 	.word	0x000000ff
        /*0154*/ 	.word	0x00000068
        /*0158*/ 	.short	0x0100
        /*015a*/ 	.byte	0x04
	.zero		1


	//   ....[4]....
        /*015c*/ 	.word	0x000006b0
        /*0160*/ 	.word	0x000000ff
        /*0164*/ 	.word	0x00000010
        /*0168*/ 	.short	0x0100
        /*016a*/ 	.byte	0x04
	.zero		1


	//   ....[5]....
        /*016c*/ 	.word	0x000006c0
        /*0170*/ 	.word	0x000000ff
        /*0174*/ 	.word	0x00000070
        /*0178*/ 	.short	0x0100
        /*017a*/ 	.byte	0x04
	.zero		1


	//   ....[6]....
        /*017c*/ 	.word	0x000006d0
        /*0180*/ 	.word	0x000000ff
        /*0184*/ 	.word	0x00000018
        /*0188*/ 	.short	0x0100
        /*018a*/ 	.byte	0x04
	.zero		1


	//   ....[7]....
        /*018c*/ 	.word	0x000006e0
        /*0190*/ 	.word	0x000000ff
        /*0194*/ 	.word	0x00000078
        /*0198*/ 	.short	0x0100
        /*019a*/ 	.byte	0x04
	.zero		1


	//   ....[8]....
        /*019c*/ 	.word	0x000006f0
        /*01a0*/ 	.word	0x000000ff
        /*01a4*/ 	.word	0x00000020
        /*01a8*/ 	.short	0x0100
        /*01aa*/ 	.byte	0x04
	.zero		1


	//   ....[9]....
        /*01ac*/ 	.word	0x00000700
        /*01b0*/ 	.word	0x000000ff
        /*01b4*/ 	.word	0x00000080
        /*01b8*/ 	.short	0x0100
        /*01ba*/ 	.byte	0x04
	.zero		1


	//   ....[10]....
        /*01bc*/ 	.word	0x00000710
        /*01c0*/ 	.word	0x000000ff
        /*01c4*/ 	.word	0x00000028
        /*01c8*/ 	.short	0x0100
        /*01ca*/ 	.byte	0x04
	.zero		1


	//   ....[11]....
        /*01cc*/ 	.word	0x00000720
        /*01d0*/ 	.word	0x000000ff
        /*01d4*/ 	.word	0x00000088
        /*01d8*/ 	.short	0x0100
        /*01da*/ 	.byte	0x04
	.zero		1


	//   ....[12]....
        /*01dc*/ 	.word	0x00000730
        /*01e0*/ 	.word	0x000000ff
        /*01e4*/ 	.word	0x00000030
        /*01e8*/ 	.short	0x0100
        /*01ea*/ 	.byte	0x04
	.zero		1


	//   ....[13]....
        /*01ec*/ 	.word	0x00000740
        /*01f0*/ 	.word	0x000000ff
        /*01f4*/ 	.word	0x00000090
        /*01f8*/ 	.short	0x0100
        /*01fa*/ 	.byte	0x04
	.zero		1


	//   ....[14]....
        /*01fc*/ 	.word	0x00000750
        /*0200*/ 	.word	0x000000ff
        /*0204*/ 	.word	0x00000038
        /*0208*/ 	.short	0x0100
        /*020a*/ 	.byte	0x04
	.zero		1


	//   ....[15]....
        /*020c*/ 	.word	0x00000760
        /*0210*/ 	.word	0x000000ff
        /*0214*/ 	.word	0x00000098
        /*0218*/ 	.short	0x0100
        /*021a*/ 	.byte	0x04
	.zero		1


	//   ....[16]....
        /*021c*/ 	.word	0x00000770
        /*0220*/ 	.word	0x000000ff
        /*0224*/ 	.word	0x00000040
        /*0228*/ 	.short	0x0100
        /*022a*/ 	.byte	0x04
	.zero		1


	//   ....[17]....
        /*022c*/ 	.word	0x00000780
        /*0230*/ 	.word	0x000000ff
        /*0234*/ 	.word	0x000000a0
        /*0238*/ 	.short	0x0100
        /*023a*/ 	.byte	0x04
	.zero		1


	//   ....[18]....
        /*023c*/ 	.word	0x00000790
        /*0240*/ 	.word	0x000000ff
        /*0244*/ 	.word	0x00000048
        /*0248*/ 	.short	0x0100
        /*024a*/ 	.byte	0x04
	.zero		1


	//   ....[19]....
        /*024c*/ 	.word	0x000007a0
        /*0250*/ 	.word	0x000000ff
        /*0254*/ 	.word	0x000000a8
        /*0258*/ 	.short	0x0100
        /*025a*/ 	.byte	0x04
	.zero		1


	//   ....[20]....
        /*025c*/ 	.word	0x000007b0
        /*0260*/ 	.word	0x000000ff
        /*0264*/ 	.word	0x00000050
        /*0268*/ 	.short	0x0100
        /*026a*/ 	.byte	0x04
	.zero		1


	//   ....[21]....
        /*026c*/ 	.word	0x000007c0
        /*0270*/ 	.word	0x000000ff
        /*0274*/ 	.word	0x000000b0
        /*0278*/ 	.short	0x0100
        /*027a*/ 	.byte	0x04
	.zero		1


	//   ....[22]....
        /*027c*/ 	.word	0x000007d0
        /*0280*/ 	.word	0x000000ff
        /*0284*/ 	.word	0x00000058
        /*0288*/ 	.short	0x0100
        /*028a*/ 	.byte	0x04
	.zero		1


	//   ....[23]....
        /*028c*/ 	.word	0x000007e0
        /*0290*/ 	.word	0x000000ff
        /*0294*/ 	.word	0x000000b8
        /*0298*/ 	.short	0x0100
        /*029a*/ 	.byte	0x04
	.zero		1


	//   ....[24]....
        /*029c*/ 	.word	0x00000920
        /*02a0*/ 	.word	0x000000ff
        /*02a4*/ 	.word	0x000000c0
        /*02a8*/ 	.short	0x0100
        /*02aa*/ 	.byte	0x04
	.zero		1


	//   ....[25]....
        /*02ac*/ 	.word	0x00000930
        /*02b0*/ 	.word	0x000000ff
        /*02b4*/ 	.word	0x000000e0
        /*02b8*/ 	.short	0x0100
        /*02ba*/ 	.byte	0x04
	.zero		1


	//   ....[26]....
        /*02bc*/ 	.word	0x00000940
        /*02c0*/ 	.word	0x000000ff
        /*02c4*/ 	.word	0x000000c8
        /*02c8*/ 	.short	0x0100
        /*02ca*/ 	.byte	0x04
	.zero		1


	//   ....[27]....
        /*02cc*/ 	.word	0x00000950
        /*02d0*/ 	.word	0x000000ff
        /*02d4*/ 	.word	0x000000e8
        /*02d8*/ 	.short	0x0100
        /*02da*/ 	.byte	0x04
	.zero		1


	//   ....[28]....
        /*02dc*/ 	.word	0x00000960
        /*02e0*/ 	.word	0x000000ff
        /*02e4*/ 	.word	0x000000d0
        /*02e8*/ 	.short	0x0100
        /*02ea*/ 	.byte	0x04
	.zero		1


	//   ....[29]....
        /*02ec*/ 	.word	0x00000970
        /*02f0*/ 	.word	0x000000ff
        /*02f4*/ 	.word	0x000000f0
        /*02f8*/ 	.short	0x0100
        /*02fa*/ 	.byte	0x04
	.zero		1


	//   ....[30]....
        /*02fc*/ 	.word	0x00000980
        /*0300*/ 	.word	0x000000ff
        /*0304*/ 	.word	0x000000d8
        /*0308*/ 	.short	0x0100
        /*030a*/ 	.byte	0x04
	.zero		1


	//   ....[31]....
        /*030c*/ 	.word	0x00000990
        /*0310*/ 	.word	0x000000ff
        /*0314*/ 	.word	0x000000f8
        /*0318*/ 	.short	0x0100
        /*031a*/ 	.byte	0x04
	.zero		1


	//   ....[32]....
        /*031c*/ 	.word	0x00000a80
        /*0320*/ 	.word	0x000000ff
        /*0324*/ 	.word	0x00000100
        /*0328*/ 	.short	0x0100
        /*032a*/ 	.byte	0x04
	.zero		1


	//   ....[33]....
        /*032c*/ 	.word	0x00000a90
        /*0330*/ 	.word	0x000000ff
        /*0334*/ 	.word	0x00000108
        /*0338*/ 	.short	0x0100
        /*033a*/ 	.byte	0x04
	.zero		1


	//   ....[34]....
        /*033c*/ 	.word	0x00000bd0
        /*0340*/ 	.word	0x000000ff
        /*0344*/ 	.word	0x00000110
        /*0348*/ 	.short	0x0100
        /*034a*/ 	.byte	0x06
	.zero		1


	//   ....[35]....
        /*034c*/ 	.word	0x00000be0
        /*0350*/ 	.word	0x000000ff
        /*0354*/ 	.word	0x00000118
        /*0358*/ 	.short	0x0100
        /*035a*/ 	.byte	0x06
	.zero		1


	//   ....[36]....
        /*035c*/ 	.word	0x00000d20
        /*0360*/ 	.word	0x000000ff
        /*0364*/ 	.word	0x00000120
        /*0368*/ 	.short	0x0100
        /*036a*/ 	.byte	0x04
	.zero		1


	//   ....[37]....
        /*036c*/ 	.word	0x00000d30
        /*0370*/ 	.word	0x000000ff
        /*0374*/ 	.word	0x00000130
        /*0378*/ 	.short	0x0100
        /*037a*/ 	.byte	0x04
	.zero		1


	//   ....[38]....
        /*037c*/ 	.word	0x00000d40
        /*0380*/ 	.word	0x000000ff
        /*0384*/ 	.word	0x00000128
        /*0388*/ 	.short	0x0100
        /*038a*/ 	.byte	0x04
	.zero		1


	//   ....[39]....
        /*038c*/ 	.word	0x00000d50
        /*0390*/ 	.word	0x000000ff
        /*0394*/ 	.word	0x00000138
        /*0398*/ 	.short	0x0100
        /*039a*/ 	.byte	0x04
	.zero		1


	//   ....[40]....
        /*039c*/ 	.word	0x00000e50
        /*03a0*/ 	.word	0x000000ff
        /*03a4*/ 	.word	0x00000140
        /*03a8*/ 	.short	0x0100
        /*03aa*/ 	.byte	0x06
	.zero		1


	//   ....[41]....
        /*03ac*/ 	.word	0x000019a0
        /*03b0*/ 	.word	0x000000ff
        /*03b4*/ 	.word	0x00000060
        /*03b8*/ 	.short	0x010a
        /*03ba*/ 	.byte	0x04
	.zero		1


	//   ....[42]....
        /*03bc*/ 	.word	0x00001cf0
        /*03c0*/ 	.word	0x000000ff
        /*03c4*/ 	.word	0x00000060
        /*03c8*/ 	.short	0x010a
        /*03ca*/ 	.byte	0x11
	.zero		1


	//   ....[43]....
        /*03cc*/ 	.word	0x00001ea0
        /*03d0*/ 	.word	0x000000ff
        /*03d4*/ 	.word	0x00000060
        /*03d8*/ 	.short	0x010a
        /*03da*/ 	.byte	0x08
	.zero		1


	//   ....[44]....
        /*03dc*/ 	.word	0x00002130
        /*03e0*/ 	.word	0x000000ff
        /*03e4*/ 	.word	0x00000108
        /*03e8*/ 	.short	0x0101
        /*03ea*/ 	.byte	0x2d
	.zero		1


	//   ....[45]....
        /*03ec*/ 	.word	0x00002160
        /*03f0*/ 	.word	0x000000ff
        /*03f4*/ 	.word	0x00000060
        /*03f8*/ 	.short	0x010a
        /*03fa*/ 	.byte	0x04
	.zero		1


	//   ....[46]....
        /*03fc*/ 	.word	0x00002450
        /*0400*/ 	.word	0x000000ff
        /*0404*/ 	.word	0x00000060
        /*0408*/ 	.short	0x010a
        /*040a*/ 	.byte	0x09
	.zero		1


	//   ....[47]....
        /*040c*/ 	.word	0x00002600
        /*0410*/ 	.word	0x000000ff
        /*0414*/ 	.word	0x00000060
        /*0418*/ 	.short	0x010a
        /*041a*/ 	.byte	0x08
	.zero		1


	//   ....[48]....
        /*041c*/ 	.word	0x000028e0
        /*0420*/ 	.word	0x000000ff
        /*0424*/ 	.word	0x00000110
        /*0428*/ 	.short	0x010a
        /*042a*/ 	.byte	0x2d
	.zero		1


	//   ....[49]....
        /*042c*/ 	.word	0x000029a0
        /*0430*/ 	.word	0x000000ff
        /*0434*/ 	.word	0x00000000
        /*0438*/ 	.short	0x0101
        /*043a*/ 	.byte	0x04
	.zero		1


	//   ....[50]....
        /*043c*/ 	.word	0x00002fa0
        /*0440*/ 	.word	0x000000ff
        /*0444*/ 	.word	0x00000000
        /*0448*/ 	.short	0x010a
        /*044a*/ 	.byte	0x04
	.zero		1


	//   ....[51]....
        /*044c*/ 	.word	0x00003040
        /*0450*/ 	.word	0x000000ff
        /*0454*/ 	.word	0x00000000
        /*0458*/ 	.short	0x010a
        /*045a*/ 	.byte	0x05
	.zero		1


	//   ....[52]....
        /*045c*/ 	.word	0x000030e0
        /*0460*/ 	.word	0x000000ff
        /*0464*/ 	.word	0x00000000
        /*0468*/ 	.short	0x010a
        /*046a*/ 	.byte	0x05
	.zero		1


	//   ....[53]....
        /*046c*/ 	.word	0x00003180
        /*0470*/ 	.word	0x000000ff
        /*0474*/ 	.word	0x00000000
        /*0478*/ 	.short	0x010a
        /*047a*/ 	.byte	0x05
	.zero		1


	//   ....[54]....
        /*047c*/ 	.word	0x00003220
        /*0480*/ 	.word	0x000000ff
        /*0484*/ 	.word	0x00000000
        /*0488*/ 	.short	0x010a
        /*048a*/ 	.byte	0x05
	.zero		1


	//   ....[55]....
        /*048c*/ 	.word	0x000032c0
        /*0490*/ 	.word	0x000000ff
        /*0494*/ 	.word	0x00000000
        /*0498*/ 	.short	0x010a
        /*049a*/ 	.byte	0x05
	.zero		1


	//   ....[56]....
        /*049c*/ 	.word	0x00003360
        /*04a0*/ 	.word	0x000000ff
        /*04a4*/ 	.word	0x00000000
        /*04a8*/ 	.short	0x010a
        /*04aa*/ 	.byte	0x05
	.zero		1


	//   ....[57]....
        /*04ac*/ 	.word	0x00003400
        /*04b0*/ 	.word	0x000000ff
        /*04b4*/ 	.word	0x00000000
        /*04b8*/ 	.short	0x010a
        /*04ba*/ 	.byte	0x05
	.zero		1


	//   ....[58]....
        /*04bc*/ 	.word	0x000034a0
        /*04c0*/ 	.word	0x000000ff
        /*04c4*/ 	.word	0x00000000
        /*04c8*/ 	.short	0x010a
        /*04ca*/ 	.byte	0x05
	.zero		1


	//   ....[59]....
        /*04cc*/ 	.word	0x00003540
        /*04d0*/ 	.word	0x000000ff
        /*04d4*/ 	.word	0x00000000
        /*04d8*/ 	.short	0x010a
        /*04da*/ 	.byte	0x05
	.zero		1


	//   ....[60]....
        /*04dc*/ 	.word	0x000035e0
        /*04e0*/ 	.word	0x000000ff
        /*04e4*/ 	.word	0x00000000
        /*04e8*/ 	.short	0x010a
        /*04ea*/ 	.byte	0x05
	.zero		1


	//   ....[61]....
        /*04ec*/ 	.word	0x00003690
        /*04f0*/ 	.word	0x00000000
        /*04f4*/ 	.word	0x00000000
        /*04f8*/ 	.short	0x010a
        /*04fa*/ 	.byte	0xff
	.zero		1


	//   ....[62]....
        /*04fc*/ 	.word	0x000037e0
        /*0500*/ 	.word	0x000000ff
        /*0504*/ 	.word	0x00000118
        /*0508*/ 	.short	0x010a
        /*050a*/ 	.byte	0x04
	.zero		1


	//   ....[63]....
        /*050c*/ 	.word	0x00003880
        /*0510*/ 	.word	0x000000ff
        /*0514*/ 	.word	0x00000110
        /*0518*/ 	.short	0x010a
        /*051a*/ 	.byte	0x04
	.zero		1


	//   ....[64]....
        /*051c*/ 	.word	0x00003920
        /*0520*/ 	.word	0x000000ff
        /*0524*/ 	.word	0x00000000
        /*0528*/ 	.short	0x0101
        /*052a*/ 	.byte	0x05
	.zero		1


	//   ....[65]....
        /*052c*/ 	.word	0x00003960
        /*0530*/ 	.word	0x000000ff
        /*0534*/ 	.word	0x00000118
        /*0538*/ 	.short	0x0106
        /*053a*/ 	.byte	0x04
	.zero		1


	//   ....[66]....
        /*053c*/ 	.word	0x000039a0
        /*0540*/ 	.word	0x00000000
        /*0544*/ 	.word	0x00000118
        /*0548*/ 	.short	0x010a
        /*054a*/ 	.byte	0xff
	.zero		1


	//   ....[67]....
        /*054c*/ 	.word	0x00003bf0
        /*0550*/ 	.word	0x000000ff
        /*0554*/ 	.word	0x00000008
        /*0558*/ 	.short	0x010a
        /*055a*/ 	.byte	0x05
	.zero		1


	//   ....[68]....
        /*055c*/ 	.word	0x00003c10
        /*0560*/ 	.word	0x000000ff
        /*0564*/ 	.word	0x00000008
        /*0568*/ 	.short	0x010a
        /*056a*/ 	.byte	0x05
	.zero		1


	//   ....[69]....
        /*056c*/ 	.word	0x00003da0
        /*0570*/ 	.word	0x000000ff
        /*0574*/ 	.word	0x00000008
        /*0578*/ 	.short	0x010a
        /*057a*/ 	.byte	0x05
	.zero		1


	//   ....[70]....
        /*057c*/ 	.word	0x00003dc0
        /*0580*/ 	.word	0x000000ff
        /*0584*/ 	.word	0x00000008
        /*0588*/ 	.short	0x010a
        /*058a*/ 	.byte	0x05
	.zero		1


	//   ....[71]....
        /*058c*/ 	.word	0x00003e80
        /*0590*/ 	.word	0x000000ff
        /*0594*/ 	.word	0x00000000
        /*0598*/ 	.short	0x0101
        /*059a*/ 	.byte	0x04
	.zero		1


	//   ....[72]....
        /*059c*/ 	.word	0x00004220
        /*05a0*/ 	.word	0x000000ff
        /*05a4*/ 	.word	0x00000110
        /*05a8*/ 	.short	0x010a
        /*05aa*/ 	.byte	0x14
	.zero		1


	//   ....[73]....
        /*05ac*/ 	.word	0x000042c0
        /*05b0*/ 	.word	0x000000ff
        /*05b4*/ 	.word	0x00000000
        /*05b8*/ 	.short	0x0101
        /*05ba*/ 	.byte	0x22
	.zero		1


	//   ....[74]....
        /*05bc*/ 	.word	0x00004300
        /*05c0*/ 	.word	0x000000ff
        /*05c4*/ 	.word	0x00000130
        /*05c8*/ 	.short	0x010a
        /*05ca*/ 	.byte	0x19
	.zero		1


	//   ....[75]....
        /*05cc*/ 	.word	0x000043a0
        /*05d0*/ 	.word	0x000000ff
        /*05d4*/ 	.word	0x00000000
        /*05d8*/ 	.short	0x010a
        /*05da*/ 	.byte	0x04
	.zero		1


	//   ....[76]....
        /*05dc*/ 	.word	0x000043f0
        /*05e0*/ 	.word	0x000000ff
        /*05e4*/ 	.word	0x00000000
        /*05e8*/ 	.short	0x010a
        /*05ea*/ 	.byte	0x12
	.zero		1


	//   ....[77]....
        /*05ec*/ 	.word	0x00004540
        /*05f0*/ 	.word	0x000000ff
        /*05f4*/ 	.word	0x00000000
        /*05f8*/ 	.short	0x010a
        /*05fa*/ 	.byte	0x05
	.zero		1


	//   ....[78]....
        /*05fc*/ 	.word	0x00004870
        /*0600*/ 	.word	0x000000ff
        /*0604*/ 	.word	0x00000000
        /*0608*/ 	.short	0x010a
        /*060a*/ 	.byte	0x04
	.zero		1


	//   ....[79]....
        /*060c*/ 	.word	0x00004910
        /*0610*/ 	.word	0x00000000
        /*0614*/ 	.word	0x00000000
        /*0618*/ 	.short	0x010a
        /*061a*/ 	.byte	0xff
	.zero		1


	//   ....[80]....
        /*061c*/ 	.word	0x00004950
        /*0620*/ 	.word	0x00000000
        /*0624*/ 	.word	0x00000000
        /*0628*/ 	.short	0x010a
        /*062a*/ 	.byte	0xff
	.zero		1


	//   ....[81]....
        /*062c*/ 	.word	0x000049c0
        /*0630*/ 	.word	0x000000ff
        /*0634*/ 	.word	0x00000000
        /*0638*/ 	.short	0x0101
        /*063a*/ 	.byte	0x04
	.zero		1


	//   ....[82]....
        /*063c*/ 	.word	0x00004a00
        /*0640*/ 	.word	0x000000ff
        /*0644*/ 	.word	0x00000140
        /*0648*/ 	.short	0x010a
        /*064a*/ 	.byte	0x14
	.zero		1


	//   ....[83]....
        /*064c*/ 	.word	0x00004a70
        /*0650*/ 	.word	0x000000ff
        /*0654*/ 	.word	0x00000000
        /*0658*/ 	.short	0x0101
        /*065a*/ 	.byte	0x04
	.zero		1


	//   ....[84]....
        /*065c*/ 	.word	0x00004fd0
        /*0660*/ 	.word	0x000000ff
        /*0664*/ 	.word	0x00000110
        /*0668*/ 	.short	0x010a
        /*066a*/ 	.byte	0x2a
	.zero		1


	//   ....[85]....
        /*066c*/ 	.word	0x00005070
        /*0670*/ 	.word	0x000000ff
        /*0674*/ 	.word	0x00000000
        /*0678*/ 	.short	0x0101
        /*067a*/ 	.byte	0x32
	.zero		1


	//   ....[86]....
        /*067c*/ 	.word	0x000055c0
        /*0680*/ 	.word	0x000000ff
        /*0684*/ 	.word	0x00000108
        /*0688*/ 	.short	0x010a
        /*068a*/ 	.byte	0x2a
	.zero		1


	//   ....[87]....
        /*068c*/ 	.word	0x00005760
        /*0690*/ 	.word	0x000000ff
        /*0694*/ 	.word	0x000000e0
        /*0698*/ 	.short	0x010a
        /*069a*/ 	.byte	0x2a
	.zero		1


	//   ....[88]....
        /*069c*/ 	.word	0x00005aa0
        /*06a0*/ 	.word	0x000000ff
        /*06a4*/ 	.word	0x000000c0
        /*06a8*/ 	.short	0x010b
        /*06aa*/ 	.byte	0x2a
	.zero		1


	//   ....[89]....
        /*06ac*/ 	.word	0x00005ab0
        /*06b0*/ 	.word	0x000000ff
        /*06b4*/ 	.word	0x00000000
        /*06b8*/ 	.short	0x0101
        /*06ba*/ 	.byte	0x42
	.zero		1


	//   ....[90]....
        /*06bc*/ 	.word	0x00005ad0
        /*06c0*/ 	.word	0x000000ff
        /*06c4*/ 	.word	0x000000e8
        /*06c8*/ 	.short	0x010a
        /*06ca*/ 	.byte	0x2a
	.zero		1


	//   ....[91]....
        /*06cc*/ 	.word	0x00005ca0
        /*06d0*/ 	.word	0x000000ff
        /*06d4*/ 	.word	0x000000c8
        /*06d8*/ 	.short	0x010b
        /*06da*/ 	.byte	0x2a
	.zero		1


	//   ....[92]....
        /*06dc*/ 	.word	0x00005cb0
        /*06e0*/ 	.word	0x000000ff
        /*06e4*/ 	.word	0x00000000
        /*06e8*/ 	.short	0x0101
        /*06ea*/ 	.byte	0x41
	.zero		1


	//   ....[93]....
        /*06ec*/ 	.word	0x00005cd0
        /*06f0*/ 	.word	0x000000ff
        /*06f4*/ 	.word	0x000000f0
        /*06f8*/ 	.short	0x010a
        /*06fa*/ 	.byte	0x2a
	.zero		1


	//   ....[94]....
        /*06fc*/ 	.word	0x00005ec0
        /*0700*/ 	.word	0x000000ff
        /*0704*/ 	.word	0x000000d0
        /*0708*/ 	.short	0x010b
        /*070a*/ 	.byte	0x2a
	.zero		1


	//   ....[95]....
        /*070c*/ 	.word	0x00005ed0
        /*0710*/ 	.word	0x000000ff
        /*0714*/ 	.word	0x00000000
        /*0718*/ 	.short	0x0101
        /*071a*/ 	.byte	0x40
	.zero		1


	//   ....[96]....
        /*071c*/ 	.word	0x00005ee0
        /*0720*/ 	.word	0x000000ff
        /*0724*/ 	.word	0x000000f8
        /*0728*/ 	.short	0x010a
        /*072a*/ 	.byte	0x2a
	.zero		1


	//   ....[97]....
        /*072c*/ 	.word	0x00006120
        /*0730*/ 	.word	0x000000ff
        /*0734*/ 	.word	0x000000d8
        /*0738*/ 	.short	0x010b
        /*073a*/ 	.byte	0x2a
	.zero		1


	//   ....[98]....
        /*073c*/ 	.word	0x00006130
        /*0740*/ 	.word	0x000000ff
        /*0744*/ 	.word	0x00000000
        /*0748*/ 	.short	0x0101
        /*074a*/ 	.byte	0x33
	.zero		1


	//   ....[99]....
        /*074c*/ 	.word	0x00006170
        /*0750*/ 	.word	0x000000ff
        /*0754*/ 	.word	0x000000e0
        /*0758*/ 	.short	0x010a
        /*075a*/ 	.byte	0x2a
	.zero		1


	//   ....[100]....
        /*075c*/ 	.word	0x00006190
        /*0760*/ 	.word	0x000000ff
        /*0764*/ 	.word	0x000000e8
        /*0768*/ 	.short	0x010a
        /*076a*/ 	.byte	0x2a
	.zero		1


	//   ....[101]....
        /*076c*/ 	.word	0x000061b0
        /*0770*/ 	.word	0x000000ff
        /*0774*/ 	.word	0x000000f0
        /*0778*/ 	.short	0x010a
        /*077a*/ 	.byte	0x2a
	.zero		1


	//   ....[102]....
        /*077c*/ 	.word	0x000061f0
        /*0780*/ 	.word	0x00000000
        /*0784*/ 	.word	0x000000f8
        /*0788*/ 	.short	0x010a
        /*078a*/ 	.byte	0xff
	.zero		1


	//   ....[103]....
        /*078c*/ 	.word	0x000065a0
        /*0790*/ 	.word	0x000000ff
        /*0794*/ 	.word	0x00000110
        /*0798*/ 	.short	0x010a
        /*079a*/ 	.byte	0x2c
	.zero		1


	//   ....[104]....
        /*079c*/ 	.word	0x00006670
        /*07a0*/ 	.word	0x000000ff
        /*07a4*/ 	.word	0x00000000
        /*07a8*/ 	.short	0x0101
        /*07aa*/ 	.byte	0x04
	.zero		1


	//   ....[105]....
        /*07ac*/ 	.word	0x000072c0
        /*07b0*/ 	.word	0x000000ff
        /*07b4*/ 	.word	0x000000c0
        /*07b8*/ 	.short	0x010a
        /*07ba*/ 	.byte	0x2c
	.zero		1


	//   ....[106]....
        /*07bc*/ 	.word	0x00007360
        /*07c0*/ 	.word	0x00000057
        /*07c4*/ 	.word	0x00000120
        /*07c8*/ 	.short	0x010a
        /*07ca*/ 	.byte	0xff
	.zero		1


	//   ....[107]....
        /*07cc*/ 	.word	0x00007580
        /*07d0*/ 	.word	0x000000ff
        /*07d4*/ 	.word	0x000000c0
        /*07d8*/ 	.short	0x010a
        /*07da*/ 	.byte	0x2c
	.zero		1


	//   ....[108]....
        /*07dc*/ 	.word	0x00007670
        /*07e0*/ 	.word	0x00000057
        /*07e4*/ 	.word	0x00000120
        /*07e8*/ 	.short	0x010a
        /*07ea*/ 	.byte	0xff
	.zero		1


	//   ....[109]....
        /*07ec*/ 	.word	0x00007ed0
        /*07f0*/ 	.word	0x00000000
        /*07f4*/ 	.word	0x00000000
        /*07f8*/ 	.short	0x0101
        /*07fa*/ 	.byte	0xff
	.zero		1


	//   ....[110]....
        /*07fc*/ 	.word	0x00007ee0
        /*0800*/ 	.word	0x00000003
        /*0804*/ 	.word	0x000000c0
        /*0808*/ 	.short	0x010a
        /*080a*/ 	.byte	0xff
	.zero		1


	//   ....[111]....
        /*080c*/ 	.word	0x00007fc0
        /*0810*/ 	.word	0x00000003
        /*0814*/ 	.word	0x000000c0
        /*0818*/ 	.short	0x010a
        /*081a*/ 	.byte	0xff
	.zero		1


	//   ....[112]....
        /*081c*/ 	.word	0x00008890
        /*0820*/ 	.word	0x0000005c
        /*0824*/ 	.word	0x00000000
        /*0828*/ 	.short	0x0101
        /*082a*/ 	.byte	0xff
	.zero		1


	//   ....[113]....
        /*082c*/ 	.word	0x000088b0
        /*0830*/ 	.word	0x00000028
        /*0834*/ 	.word	0x000000c0
        /*0838*/ 	.short	0x010a
        /*083a*/ 	.byte	0xff
	.zero		1


	//   ....[114]....
        /*083c*/ 	.word	0x00008980
        /*0840*/ 	.word	0x00000028
        /*0844*/ 	.word	0x000000c0
        /*0848*/ 	.short	0x010a
        /*084a*/ 	.byte	0xff
	.zero		1


	//   ....[115]....
        /*084c*/ 	.word	0x00009240
        /*0850*/ 	.word	0x0000005c
        /*0854*/ 	.word	0x00000000
        /*0858*/ 	.short	0x0101
        /*085a*/ 	.byte	0xff
	.zero		1


	//   ....[116]....
        /*085c*/ 	.word	0x00009260
        /*0860*/ 	.word	0x0000005d
        /*0864*/ 	.word	0x000000c0
        /*0868*/ 	.short	0x010a
        /*086a*/ 	.byte	0xff
	.zero		1


	//   ....[117]....
        /*086c*/ 	.word	0x00009330
        /*0870*/ 	.word	0x0000005d
        /*0874*/ 	.word	0x000000c0
        /*0878*/ 	.short	0x010a
        /*087a*/ 	.byte	0xff
	.zero		1


	//   ....[118]....
        /*087c*/ 	.word	0x00009640
        /*0880*/ 	.word	0x00000057
        /*0884*/ 	.word	0x00000000
        /*0888*/ 	.short	0x0101
        /*088a*/ 	.byte	0xff
	.zero		1


	//   ....[119]....
        /*088c*/ 	.word	0x00009c40
        /*0890*/ 	.word	0x00000002
        /*0894*/ 	.word	0x00000000
        /*0898*/ 	.short	0x0101
        /*089a*/ 	.byte	0xff
	.zero		1


	//   ....[120]....
        /*089c*/ 	.word	0x00009ec0
        /*08a0*/ 	.word	0x000000ff
        /*08a4*/ 	.word	0x00000000
        /*08a8*/ 	.short	0x0101
        /*08aa*/ 	.byte	0x04
	.zero		1


	//   ....[121]....
        /*08ac*/ 	.word	0x00009ef0
        /*08b0*/ 	.word	0x00000000
        /*08b4*/ 	.word	0x00000060
        /*08b8*/ 	.short	0x010a
        /*08ba*/ 	.byte	0xff
	.zero		1


	//   ....[122]....
        /*08bc*/ 	.word	0x00009f50
        /*08c0*/ 	.word	0x00000000
        /*08c4*/ 	.word	0x00000060
        /*08c8*/ 	.short	0x010a
        /*08ca*/ 	.byte	0xff
	.zero		1


	//   ....[123]....
        /*08cc*/ 	.word	0x00009fb0
        /*08d0*/ 	.word	0x00000000
        /*08d4*/ 	.word	0x00000110
        /*08d8*/ 	.short	0x010a
        /*08da*/ 	.byte	0xff
	.zero		1


	//   ....[124]....
        /*08dc*/ 	.word	0x0000a010
        /*08e0*/ 	.word	0x00000000
        /*08e4*/ 	.word	0x00000000
        /*08e8*/ 	.short	0x010a
        /*08ea*/ 	.byte	0xff
	.zero		1


	//   ....[125]....
        /*08ec*/ 	.word	0x0000a070
        /*08f0*/ 	.word	0x00000000
        /*08f4*/ 	.word	0x00000000
        /*08f8*/ 	.short	0x010a
        /*08fa*/ 	.byte	0xff
	.zero		1


	//   ....[126]....
        /*08fc*/ 	.word	0x0000a0d0
        /*0900*/ 	.word	0x00000000
        /*0904*/ 	.word	0x00000000
        /*0908*/ 	.short	0x010a
        /*090a*/ 	.byte	0xff
	.zero		1


	//   ....[127]....
        /*090c*/ 	.word	0x0000a130
        /*0910*/ 	.word	0x00000000
        /*0914*/ 	.word	0x00000000
        /*0918*/ 	.short	0x010a
        /*091a*/ 	.byte	0xff
	.zero		1


	//   ....[128]....
        /*091c*/ 	.word	0x0000a190
        /*0920*/ 	.word	0x00000000
        /*0924*/ 	.word	0x00000000
        /*0928*/ 	.short	0x010a
        /*092a*/ 	.byte	0xff
	.zero		1


	//   ....[129]....
        /*092c*/ 	.word	0x0000a1f0
        /*0930*/ 	.word	0x00000000
        /*0934*/ 	.word	0x00000000
        /*0938*/ 	.short	0x010a
        /*093a*/ 	.byte	0xff
	.zero		1


	//   ....[130]....
        /*093c*/ 	.word	0x0000a250
        /*0940*/ 	.word	0x00000000
        /*0944*/ 	.word	0x00000000
        /*0948*/ 	.short	0x010a
        /*094a*/ 	.byte	0xff
	.zero		1


	//   ....[131]....
        /*094c*/ 	.word	0x0000a2b0
        /*0950*/ 	.word	0x00000000
        /*0954*/ 	.word	0x00000000
        /*0958*/ 	.short	0x010a
        /*095a*/ 	.byte	0xff
	.zero		1


	//   ....[132]....
        /*095c*/ 	.word	0x0000a310
        /*0960*/ 	.word	0x00000000
        /*0964*/ 	.word	0x00000000
        /*0968*/ 	.short	0x010a
        /*096a*/ 	.byte	0xff
	.zero		1


	//   ....[133]....
        /*096c*/ 	.word	0x0000a370
        /*0970*/ 	.word	0x00000000
        /*0974*/ 	.word	0x00000000
        /*0978*/ 	.short	0x010a
        /*097a*/ 	.byte	0xff
	.zero		1


	//   ....[134]....
        /*097c*/ 	.word	0x0000a3d0
        /*0980*/ 	.word	0x00000000
        /*0984*/ 	.word	0x00000000
        /*0988*/ 	.short	0x010a
        /*098a*/ 	.byte	0xff
	.zero		1


	//   ....[135]....
        /*098c*/ 	.word	0x0000a430
        /*0990*/ 	.word	0x00000004
        /*0994*/ 	.word	0x00000118
        /*0998*/ 	.short	0x010a
        /*099a*/ 	.byte	0xff
	.zero		1


	//   ....[136]....
        /*099c*/ 	.word	0x0000a490
        /*09a0*/ 	.word	0x00000004
        /*09a4*/ 	.word	0x00000110
        /*09a8*/ 	.short	0x010a
        /*09aa*/ 	.byte	0xff
	.zero		1


	//   ....[137]....
        /*09ac*/ 	.word	0x0000a4f0
        /*09b0*/ 	.word	0x00000005
        /*09b4*/ 	.word	0x00000008
        /*09b8*/ 	.short	0x010a
        /*09ba*/ 	.byte	0xff
	.zero		1


	//   ....[138]....
        /*09bc*/ 	.word	0x0000a5e0
        /*09c0*/ 	.word	0x00000003
        /*09c4*/ 	.word	0x00000008
        /*09c8*/ 	.short	0x010a
        /*09ca*/ 	.byte	0xff
	.zero		1


	//   ....[139]....
        /*09cc*/ 	.word	0x0000a640
        /*09d0*/ 	.word	0x00000004
        /*09d4*/ 	.word	0x00000110
        /*09d8*/ 	.short	0x010a
        /*09da*/ 	.byte	0xff
	.zero		1


	//   ....[140]....
        /*09dc*/ 	.word	0x0000a6a0
        /*09e0*/ 	.word	0x00000004
        /*09e4*/ 	.word	0x00000130
        /*09e8*/ 	.short	0x010a
        /*09ea*/ 	.byte	0xff
	.zero		1


	//   ....[141]....
        /*09ec*/ 	.word	0x0000a700
        /*09f0*/ 	.word	0x00000004
        /*09f4*/ 	.word	0x00000000
        /*09f8*/ 	.short	0x010a
        /*09fa*/ 	.byte	0xff
	.zero		1


	//   ....[142]....
        /*09fc*/ 	.word	0x0000a760
        /*0a00*/ 	.word	0x00000000
        /*0a04*/ 	.word	0x00000000
        /*0a08*/ 	.short	0x010a
        /*0a0a*/ 	.byte	0xff
	.zero		1


	//   ....[143]....
        /*0a0c*/ 	.word	0x0000a7c0
        /*0a10*/ 	.word	0x00000000
        /*0a14*/ 	.word	0x00000140
        /*0a18*/ 	.short	0x010a
        /*0a1a*/ 	.byte	0xff
	.zero		1


	//   ....[144]....
        /*0a1c*/ 	.word	0x0000a820
        /*0a20*/ 	.word	0x00000000
        /*0a24*/ 	.word	0x00000110
        /*0a28*/ 	.short	0x010a
        /*0a2a*/ 	.byte	0xff
	.zero		1


	//   ....[145]....
        /*0a2c*/ 	.word	0x0000a880
        /*0a30*/ 	.word	0x00000000
        /*0a34*/ 	.word	0x00000108
        /*0a38*/ 	.short	0x010a
        /*0a3a*/ 	.byte	0xff
	.zero		1


	//   ....[146]....
        /*0a3c*/ 	.word	0x0000a8e0
        /*0a40*/ 	.word	0x00000002
        /*0a44*/ 	.word	0x000000e0
        /*0a48*/ 	.short	0x010a
        /*0a4a*/ 	.byte	0xff
	.zero		1


	//   ....[147]....
        /*0a4c*/ 	.word	0x0000a940
        /*0a50*/ 	.word	0x00000002
        /*0a54*/ 	.word	0x000000e8
        /*0a58*/ 	.short	0x010a
        /*0a5a*/ 	.byte	0xff
	.zero		1


	//   ....[148]....
        /*0a5c*/ 	.word	0x0000a9a0
        /*0a60*/ 	.word	0x00000002
        /*0a64*/ 	.word	0x000000f0
        /*0a68*/ 	.short	0x010a
        /*0a6a*/ 	.byte	0xff
	.zero		1


	//   ....[149]....
        /*0a6c*/ 	.word	0x0000aa00
        /*0a70*/ 	.word	0x00000000
        /*0a74*/ 	.word	0x000000f8
        /*0a78*/ 	.short	0x010a
        /*0a7a*/ 	.byte	0xff
	.zero		1


	//   ....[150]....
        /*0a7c*/ 	.word	0x0000aa60
        /*0a80*/ 	.word	0x00000000
        /*0a84*/ 	.word	0x000000e0
        /*0a88*/ 	.short	0x010a
        /*0a8a*/ 	.byte	0xff
	.zero		1


	//   ....[151]....
        /*0a8c*/ 	.word	0x0000aac0
        /*0a90*/ 	.word	0x00000000
        /*0a94*/ 	.word	0x000000e8
        /*0a98*/ 	.short	0x010a
        /*0a9a*/ 	.byte	0xff
	.zero		1


	//   ....[152]....
        /*0a9c*/ 	.word	0x0000ab20
        /*0aa0*/ 	.word	0x00000000
        /*0aa4*/ 	.word	0x000000f0
        /*0aa8*/ 	.short	0x010a
        /*0aaa*/ 	.byte	0xff
	.zero		1


	//   ....[153]....
        /*0aac*/ 	.word	0x0000ab80
        /*0ab0*/ 	.word	0x00000000
        /*0ab4*/ 	.word	0x00000110
        /*0ab8*/ 	.short	0x010a
        /*0aba*/ 	.byte	0xff
	.zero		1


	//   ....[154]....
        /*0abc*/ 	.word	0x0000abe0
        /*0ac0*/ 	.word	0x00000002
        /*0ac4*/ 	.word	0x000000c0
        /*0ac8*/ 	.short	0x010a
        /*0aca*/ 	.byte	0xff
	.zero		1


	//   ....[155]....
        /*0acc*/ 	.word	0x0000ac30
        /*0ad0*/ 	.word	0x00000057
        /*0ad4*/ 	.word	0x00000120
        /*0ad8*/ 	.short	0x010a
        /*0ada*/ 	.byte	0xff
	.zero		1


	//   ....[156]....
        /*0adc*/ 	.word	0x0000ac80
        /*0ae0*/ 	.word	0x00000003
        /*0ae4*/ 	.word	0x000000c0
        /*0ae8*/ 	.short	0x010a
        /*0aea*/ 	.byte	0xff
	.zero		1


	//   ....[157]....
        /*0aec*/ 	.word	0x0000acd0
        /*0af0*/ 	.word	0x00000028
        /*0af4*/ 	.word	0x000000c0
        /*0af8*/ 	.short	0x010a
        /*0afa*/ 	.byte	0xff
	.zero		1


	//   ....[158]....
        /*0afc*/ 	.word	0x0000ad20
        /*0b00*/ 	.word	0x0000005d
        /*0b04*/ 	.word	0x000000c0
        /*0b08*/ 	.short	0x010a
        /*0b0a*/ 	.byte	0xff
	.zero		1


	//----- nvinfo : EIATTR_NUM_MBARRIERS
	.align		4
.L_47:
        /*0b0c*/ 	.byte	0x03, 0x38
        /*0b0e*/ 	.short	0x0029


	//----- nvinfo : EIATTR_EXIT_INSTR_OFFSETS
	.align		4
        /*0b10*/ 	.byte	0x04, 0x1c
        /*0b12*/ 	.short	(.L_49 - .L_48)


	//   ....[0]....
.L_48:
        /*0b14*/ 	.word	0x000036c0


	//   ....[1]....
        /*0b18*/ 	.word	0x00003970


	//   ....[2]....
        /*0b1c*/ 	.word	0x000039d0


	//   ....[3]....
        /*0b20*/ 	.word	0x00004c90


	//   ....[4]....
        /*0b24*/ 	.word	0x00006220


	//   ....[5]....
        /*0b28*/ 	.word	0x00006260


	//   ....[6]....
        /*0b2c*/ 	.word	0x00009da0


	//   ....[7]....
        /*0b30*/ 	.word	0x00009e20


	//   ....[8]....
        /*0b34*/ 	.word	0x00009e50


	//   ....[9]....
        /*0b38*/ 	.word	0x00009ed0


	//----- nvinfo : EIATTR_MAX_THREADS
	.align		4
.L_49:
        /*0b3c*/ 	.byte	0x04, 0x05
        /*0b3e*/ 	.short	(.L_51 - .L_50)
.L_50:
        /*0b40*/ 	.word	0x00000100
        /*0b44*/ 	.word	0x00000001
        /*0b48*/ 	.word	0x00000001


	//----- nvinfo : EIATTR_CRS_STACK_SIZE
	.align		4
.L_51:
        /*0b4c*/ 	.byte	0x04, 0x1e
        /*0b4e*/ 	.short	(.L_53 - .L_52)
.L_52:
        /*0b50*/ 	.word	0x00000000


	//----- nvinfo : EIATTR_CBANK_PARAM_SIZE
	.align		4
.L_53:
        /*0b54*/ 	.byte	0x03, 0x19
        /*0b56*/ 	.short	0x0900


	//----- nvinfo : EIATTR_PARAM_CBANK
	.align		4
        /*0b58*/ 	.byte	0x04, 0x0a
        /*0b5a*/ 	.short	(.L_55 - .L_54)
	.align		4
.L_54:
        /*0b5c*/ 	.word	index@(.nv.constant0._ZN7cutlass13device_kernelINS_4conv6kernel13ConvUniversalINS1_16ConvProblemShapeILNS1_8OperatorE1ELi3EEENS1_10collective14CollectiveConvINS1_47MainloopSm100TmaUmmaWarpSpecializedImplicitGemmILS5_1ELi12ELi3ELi1ELi2EN4cute5tupleIJNSA_1CILi2EEENSC_ILi1EEESE_EEEEENSB_IJNSC_ILi128EEESH_NSB_IJNSC_ILi32EEEEEEEEENS_10tfloat32_tESL_NSA_8TiledMMAINSA_8MMA_AtomIJNSA_23SM100_MMA_TF32_2x1SM_SSISL_SL_fLi128ELi128ELNSA_4UMMA5MajorE0ELSQ_1ELNSP_7ScaleInE0ELSR_0EEEEEENSA_6LayoutINSB_IJSE_SE_SE_EEENSB_IJNSC_ILi0EEESW_SW_EEEEENSB_IJNSA_10UnderscoreESZ_SZ_EEEEENS7_6detail27Sm100ImplicitGemmTileTraitsINSA_25SM100_TMA_2SM_LOAD_IM2COLENSA_14ComposedLayoutINSA_7SwizzleILi3ELi4ELi3EEENSA_18smem_ptr_flag_bitsILi32EEENSU_INSB_IJNSC_ILi8EEESI_EEENSB_IJSI_SE_EEEEEEEvEENS13_INSA_18SM100_TMA_2SM_LOADENS15_INS16_ILi2ELi5ELi2EEES19_NSU_INSB_IJSI_NSC_ILi4EEEEEENSB_IJSE_SI_EEEEEEEvEEEENS_8epilogue10collective18CollectiveEpilogueINS1P_23Sm100TmaWarpSpecializedILi4ELi2ELi16ELb1ELb0EEEJNSB_IJNSC_ILi64EEESH_SJ_EEENSB_IJNSU_IS1U_SE_EENSU_INSB_IJNSC_ILi16EEESD_EEENSB_IJSE_S1U_EEEEEEEESL_NSB_IJNSB_IJllllEEESE_SW_EEESL_S23_NS1P_6fusion15FusionCallbacksIS1T_NS24_17LinearCombinationISL_fSL_fLNS_15FloatRoundStyleE2EEES1V_S21_JEEENSA_5SM1004TMEM4LOAD26SM100_TMEM_LOAD_32dp32b16xENSA_20SM90_TMA_LOAD_IM2COLENS15_INS16_ILi2ELi4ELi3EEES19_NSU_INSB_IJS1A_S1X_EEENSB_IJS1X_SE_EEEEEEENSA_39AutoVectorizingCopyWithAssumedAlignmentILi128EEENSA_21SM90_TMA_STORE_IM2COLES2J_S2L_S2L_EEEvvEEEEvNT_6ParamsE)
        /*0b60*/ 	.short	0x0380
        /*0b62*/ 	.short	0x0900


	//----- nvinfo : EIATTR_SW_WAR
	.align		4
.L_55:
        /*0b64*/ 	.byte	0x04, 0x36
        /*0b66*/ 	.short	(.L_57 - .L_56)
.L_56:
        /*0b68*/ 	.word	0x00000008
.L_57:


//--------------------- .nv.callgraph             --------------------------
	.section	.nv.callgraph,"",@"SHT_CUDA_CALLGRAPH"
	.align	4
	.sectionentsize	8
	.align		4
        /*0000*/ 	.word	0x00000000
	.align		4
        /*0004*/ 	.word	0xffffffff
	.align		4
        /*0008*/ 	.word	index@(_ZN7cutlass13device_kernelINS_4conv6kernel13ConvUniversalINS1_16ConvProblemShapeILNS1_8OperatorE1ELi3EEENS1_10collective14CollectiveConvINS1_47MainloopSm100TmaUmmaWarpSpecializedImplicitGemmILS5_1ELi12ELi3ELi1ELi2EN4cute5tupleIJNSA_1CILi2EEENSC_ILi1EEESE_EEEEENSB_IJNSC_ILi128EEESH_NSB_IJNSC_ILi32EEEEEEEEENS_10tfloat32_tESL_NSA_8TiledMMAINSA_8MMA_AtomIJNSA_23SM100_MMA_TF32_2x1SM_SSISL_SL_fLi128ELi128ELNSA_4UMMA5MajorE0ELSQ_1ELNSP_7ScaleInE0ELSR_0EEEEEENSA_6LayoutINSB_IJSE_SE_SE_EEENSB_IJNSC_ILi0EEESW_SW_EEEEENSB_IJNSA_10UnderscoreESZ_SZ_EEEEENS7_6detail27Sm100ImplicitGemmTileTraitsINSA_25SM100_TMA_2SM_LOAD_IM2COLENSA_14ComposedLayoutINSA_7SwizzleILi3ELi4ELi3EEENSA_18smem_ptr_flag_bitsILi32EEENSU_INSB_IJNSC_ILi8EEESI_EEENSB_IJSI_SE_EEEEEEEvEENS13_INSA_18SM100_TMA_2SM_LOADENS15_INS16_ILi2ELi5ELi2EEES19_NSU_INSB_IJSI_NSC_ILi4EEEEEENSB_IJSE_SI_EEEEEEEvEEEENS_8epilogue10collective18CollectiveEpilogueINS1P_23Sm100TmaWarpSpecializedILi4ELi2ELi16ELb1ELb0EEEJNSB_IJNSC_ILi64EEESH_SJ_EEENSB_IJNSU_IS1U_SE_EENSU_INSB_IJNSC_ILi16EEESD_EEENSB_IJSE_S1U_EEEEEEEESL_NSB_IJNSB_IJllllEEESE_SW_EEESL_S23_NS1P_6fusion15FusionCallbacksIS1T_NS24_17LinearCombinationISL_fSL_fLNS_15FloatRoundStyleE2EEES1V_S21_JEEENSA_5SM1004TMEM4LOAD26SM100_TMEM_LOAD_32dp32b16xENSA_20SM90_TMA_LOAD_IM2COLENS15_INS16_ILi2ELi4ELi3EEES19_NSU_INSB_IJS1A_S1X_EEENSB_IJS1X_SE_EEEEEEENSA_39AutoVectorizingCopyWithAssumedAlignmentILi128EEENSA_21SM90_TMA_STORE_IM2COLES2J_S2L_S2L_EEEvvEEEEvNT_6ParamsE)
	.align		4
        /*000c*/ 	.word	index@(__assertfail)
	.align		4
        /*0010*/ 	.word	0x00000000
	.align		4
        /*0014*/ 	.word	0xfffffffe
	.align		4
        /*0018*/ 	.word	0x00000000
	.align		4
        /*001c*/ 	.word	0xfffffffd
	.align		4
        /*0020*/ 	.word	0x00000000
	.align		4
        /*0024*/ 	.word	0xfffffffc


//--------------------- .nv.constant4             --------------------------
	.section	.nv.constant4,"a",@progbits
	.align	8
	.align		8
.nv.constant4:
        /*0000*/ 	.dword	__assertfail
	.align		8
        /*0008*/ 	.dword	__unnamed_1
	.align		8
        /*0010*/ 	.dword	__unnamed_2
	.align		8
        /*0018*/ 	.dword	_ZN39_INTERNAL_d0000c43_4_k_cu_972c5622_32274cuda3std3__45__cpo5beginE
	.align		8
        /*0020*/ 	.dword	_ZN39_INTERNAL_d0000c43_4_k_cu_972c5622_32274cuda3std3__45__cpo3endE
	.align		8
        /*0028*/ 	.dword	_ZN39_INTERNAL_d0000c43_4_k_cu_972c5622_32274cuda3std3__45__cpo6cbeginE
	.align		8
        /*0030*/ 	.dword	_ZN39_INTERNAL_d0000c43_4_k_cu_972c5622_32274cuda3std3__45__cpo4cendE
	.align		8
        /*0038*/ 	.dword	_ZN39_INTERNAL_d0000c43_4_k_cu_972c5622_32274cuda3std3__441_GLOBAL__N__d0000c43_4_k_cu_972c5622_32276ignoreE
	.align		8
        /*0040*/ 	.dword	_ZN39_INTERNAL_d0000c43_4_k_cu_972c5622_32274cuda3std3__419piecewise_constructE
	.align		8
        /*0048*/ 	.dword	_ZN39_INTERNAL_d0000c43_4_k_cu_972c5622_32274cuda3std3__48in_placeE
	.align		8
        /*0050*/ 	.dword	_ZN39_INTERNAL_d0000c43_4_k_cu_972c5622_32274cuda3std6ranges3__45__cpo4swapE
	.align		8
        /*0058*/ 	.dword	_ZN39_INTERNAL_d0000c43_4_k_cu_972c5622_32274cuda3std6ranges3__45__cpo9iter_moveE
	.align		8
        /*0060*/ 	.dword	_ZN39_INTERNAL_d0000c43_4_k_cu_972c5622_32274cute7productE
	.align		8
        /*0068*/ 	.dword	_ZN39_INTERNAL_d0000c43_4_k_cu_972c5622_32274cute1_E
	.align		8
        /*0070*/ 	.dword	$str$27
	.align		8
        /*0078*/ 	.dword	$str$28
	.align		8
        /*0080*/ 	.dword	$str$29
	.align		8
        /*0088*/ 	.dword	$str$30


//--------------------- .text._ZN7cutlass13device_kernelINS_4conv6kernel13ConvUniversalINS1_16ConvProblemShapeILNS1_8OperatorE1ELi3EEENS1_10collective14CollectiveConvINS1_47MainloopSm100TmaUmmaWarpSpecializedImplicitGemmILS5_1ELi12ELi3ELi1ELi2EN4cute5tupleIJNSA_1CILi2EEENSC_ILi1EEESE_EEEEENSB_IJNSC_ILi128EEESH_NSB_IJNSC_ILi32EEEEEEEEENS_10tfloat32_tESL_NSA_8TiledMMAINSA_8MMA_AtomIJNSA_23SM100_MMA_TF32_2x1SM_SSISL_SL_fLi128ELi128ELNSA_4UMMA5MajorE0ELSQ_1ELNSP_7ScaleInE0ELSR_0EEEEEENSA_6LayoutINSB_IJSE_SE_SE_EEENSB_IJNSC_ILi0EEESW_SW_EEEEENSB_IJNSA_10UnderscoreESZ_SZ_EEEEENS7_6detail27Sm100ImplicitGemmTileTraitsINSA_25SM100_TMA_2SM_LOAD_IM2COLENSA_14ComposedLayoutINSA_7SwizzleILi3ELi4ELi3EEENSA_18smem_ptr_flag_bitsILi32EEENSU_INSB_IJNSC_ILi8EEESI_EEENSB_IJSI_SE_EEEEEEEvEENS13_INSA_18SM100_TMA_2SM_LOADENS15_INS16_ILi2ELi5ELi2EEES19_NSU_INSB_IJSI_NSC_ILi4EEEEEENSB_IJSE_SI_EEEEEEEvEEEENS_8epilogue10collective18CollectiveEpilogueINS1P_23Sm100TmaWarpSpecializedILi4ELi2ELi16ELb1ELb0EEEJNSB_IJNSC_ILi64EEESH_SJ_EEENSB_IJNSU_IS1U_SE_EENSU_INSB_IJNSC_ILi16EEESD_EEENSB_IJSE_S1U_EEEEEEEESL_NSB_IJNSB_IJllllEEESE_SW_EEESL_S23_NS1P_6fusion15FusionCallbacksIS1T_NS24_17LinearCombinationISL_fSL_fLNS_15FloatRoundStyleE2EEES1V_S21_JEEENSA_5SM1004TMEM4LOAD26SM100_TMEM_LOAD_32dp32b16xENSA_20SM90_TMA_LOAD_IM2COLENS15_INS16_ILi2ELi4ELi3EEES19_NSU_INSB_IJS1A_S1X_EEENSB_IJS1X_SE_EEEEEEENSA_39AutoVectorizingCopyWithAssumedAlignmentILi128EEENSA_21SM90_TMA_STORE_IM2COLES2J_S2L_S2L_EEEvvEEEEvNT_6ParamsE --------------------------
	.section	.text._ZN7cutlass13device_kernelINS_4conv6kernel13ConvUniversalINS1_16ConvProblemShapeILNS1_8OperatorE1ELi3EEENS1_10collective14CollectiveConvINS1_47MainloopSm100TmaUmmaWarpSpecializedImplicitGemmILS5_1ELi12ELi3ELi1ELi2EN4cute5tupleIJNSA_1CILi2EEENSC_ILi1EEESE_EEEEENSB_IJNSC_ILi128EEESH_NSB_IJNSC_ILi32EEEEEEEEENS_10tfloat32_tESL_NSA_8TiledMMAINSA_8MMA_AtomIJNSA_23SM100_MMA_TF32_2x1SM_SSISL_SL_fLi128ELi128ELNSA_4UMMA5MajorE0ELSQ_1ELNSP_7ScaleInE0ELSR_0EEEEEENSA_6LayoutINSB_IJSE_SE_SE_EEENSB_IJNSC_ILi0EEESW_SW_EEEEENSB_IJNSA_10UnderscoreESZ_SZ_EEEEENS7_6detail27Sm100ImplicitGemmTileTraitsINSA_25SM100_TMA_2SM_LOAD_IM2COLENSA_14ComposedLayoutINSA_7SwizzleILi3ELi4ELi3EEENSA_18smem_ptr_flag_bitsILi32EEENSU_INSB_IJNSC_ILi8EEESI_EEENSB_IJSI_SE_EEEEEEEvEENS13_INSA_18SM100_TMA_2SM_LOADENS15_INS16_ILi2ELi5ELi2EEES19_NSU_INSB_IJSI_NSC_ILi4EEEEEENSB_IJSE_SI_EEEEEEEvEEEENS_8epilogue10collective18CollectiveEpilogueINS1P_23Sm100TmaWarpSpecializedILi4ELi2ELi16ELb1ELb0EEEJNSB_IJNSC_ILi64EEESH_SJ_EEENSB_IJNSU_IS1U_SE_EENSU_INSB_IJNSC_ILi16EEESD_EEENSB_IJSE_S1U_EEEEEEEESL_NSB_IJNSB_IJllllEEESE_SW_EEESL_S23_NS1P_6fusion15FusionCallbacksIS1T_NS24_17LinearCombinationISL_fSL_fLNS_15FloatRoundStyleE2EEES1V_S21_JEEENSA_5SM1004TMEM4LOAD26SM100_TMEM_LOAD_32dp32b16xENSA_20SM90_TMA_LOAD_IM2COLENS15_INS16_ILi2ELi4ELi3EEES19_NSU_INSB_IJS1A_S1X_EEENSB_IJS1X_SE_EEEEEEENSA_39AutoVectorizingCopyWithAssumedAlignmentILi128EEENSA_21SM90_TMA_STORE_IM2COLES2J_S2L_S2L_EEEvvEEEEvNT_6ParamsE,"ax",@progbits
	.align	128
.text._ZN7cutlass13device_kernelINS_4conv6kernel13ConvUniversalINS1_16ConvProblemShapeILNS1_8OperatorE1ELi3EEENS1_10collective14CollectiveConvINS1_47MainloopSm100TmaUmmaWarpSpecializedImplicitGemmILS5_1ELi12ELi3ELi1ELi2EN4cute5tupleIJNSA_1CILi2EEENSC_ILi1EEESE_EEEEENSB_IJNSC_ILi128EEESH_NSB_IJNSC_ILi32EEEEEEEEENS_10tfloat32_tESL_NSA_8TiledMMAINSA_8MMA_AtomIJNSA_23SM100_MMA_TF32_2x1SM_SSISL_SL_fLi128ELi128ELNSA_4UMMA5MajorE0ELSQ_1ELNSP_7ScaleInE0ELSR_0EEEEEENSA_6LayoutINSB_IJSE_SE_SE_EEENSB_IJNSC_ILi0EEESW_SW_EEEEENSB_IJNSA_10UnderscoreESZ_SZ_EEEEENS7_6detail27Sm100ImplicitGemmTileTraitsINSA_25SM100_TMA_2SM_LOAD_IM2COLENSA_14ComposedLayoutINSA_7SwizzleILi3ELi4ELi3EEENSA_18smem_ptr_flag_bitsILi32EEENSU_INSB_IJNSC_ILi8EEESI_EEENSB_IJSI_SE_EEEEEEEvEENS13_INSA_18SM100_TMA_2SM_LOADENS15_INS16_ILi2ELi5ELi2EEES19_NSU_INSB_IJSI_NSC_ILi4EEEEEENSB_IJSE_SI_EEEEEEEvEEEENS_8epilogue10collective18CollectiveEpilogueINS1P_23Sm100TmaWarpSpecializedILi4ELi2ELi16ELb1ELb0EEEJNSB_IJNSC_ILi64EEESH_SJ_EEENSB_IJNSU_IS1U_SE_EENSU_INSB_IJNSC_ILi16EEESD_EEENSB_IJSE_S1U_EEEEEEEESL_NSB_IJNSB_IJllllEEESE_SW_EEESL_S23_NS1P_6fusion15FusionCallbacksIS1T_NS24_17LinearCombinationISL_fSL_fLNS_15FloatRoundStyleE2EEES1V_S21_JEEENSA_5SM1004TMEM4LOAD26SM100_TMEM_LOAD_32dp32b16xENSA_20SM90_TMA_LOAD_IM2COLENS15_INS16_ILi2ELi4ELi3EEES19_NSU_INSB_IJS1A_S1X_EEENSB_IJS1X_SE_EEEEEEENSA_39AutoVectorizingCopyWithAssumedAlignmentILi128EEENSA_21SM90_TMA_STORE_IM2COLES2J_S2L_S2L_EEEvvEEEEvNT_6ParamsE:
        .type           _ZN7cutlass13device_kernelINS_4conv6kernel13ConvUniversalINS1_16ConvProblemShapeILNS1_8OperatorE1ELi3EEENS1_10collective14CollectiveConvINS1_47MainloopSm100TmaUmmaWarpSpecializedImplicitGemmILS5_1ELi12ELi3ELi1ELi2EN4cute5tupleIJNSA_1CILi2EEENSC_ILi1EEESE_EEEEENSB_IJNSC_ILi128EEESH_NSB_IJNSC_ILi32EEEEEEEEENS_10tfloat32_tESL_NSA_8TiledMMAINSA_8MMA_AtomIJNSA_23SM100_MMA_TF32_2x1SM_SSISL_SL_fLi128ELi128ELNSA_4UMMA5MajorE0ELSQ_1ELNSP_7ScaleInE0ELSR_0EEEEEENSA_6LayoutINSB_IJSE_SE_SE_EEENSB_IJNSC_ILi0EEESW_SW_EEEEENSB_IJNSA_10UnderscoreESZ_SZ_EEEEENS7_6detail27Sm100ImplicitGemmTileTraitsINSA_25SM100_TMA_2SM_LOAD_IM2COLENSA_14ComposedLayoutINSA_7SwizzleILi3ELi4ELi3EEENSA_18smem_ptr_flag_bitsILi32EEENSU_INSB_IJNSC_ILi8EEESI_EEENSB_IJSI_SE_EEEEEEEvEENS13_INSA_18SM100_TMA_2SM_LOADENS15_INS16_ILi2ELi5ELi2EEES19_NSU_INSB_IJSI_NSC_ILi4EEEEEENSB_IJSE_SI_EEEEEEEvEEEENS_8epilogue10collective18CollectiveEpilogueINS1P_23Sm100TmaWarpSpecializedILi4ELi2ELi16ELb1ELb0EEEJNSB_IJNSC_ILi64EEESH_SJ_EEENSB_IJNSU_IS1U_SE_EENSU_INSB_IJNSC_ILi16EEESD_EEENSB_IJSE_S1U_EEEEEEEESL_NSB_IJNSB_IJllllEEESE_SW_EEESL_S23_NS1P_6fusion15FusionCallbacksIS1T_NS24_17LinearCombinationISL_fSL_fLNS_15FloatRoundStyleE2EEES1V_S21_JEEENSA_5SM1004TMEM4LOAD26SM100_TMEM_LOAD_32dp32b16xENSA_20SM90_TMA_LOAD_IM2COLENS15_INS16_ILi2ELi4ELi3EEES19_NSU_INSB_IJS1A_S1X_EEENSB_IJS1X_SE_EEEEEEENSA_39AutoVectorizingCopyWithAssumedAlignmentILi128EEENSA_21SM90_TMA_STORE_IM2COLES2J_S2L_S2L_EEEvvEEEEvNT_6ParamsE,@function
        .size           _ZN7cutlass13device_kernelINS_4conv6kernel13ConvUniversalINS1_16ConvProblemShapeILNS1_8OperatorE1ELi3EEENS1_10collective14CollectiveConvINS1_47MainloopSm100TmaUmmaWarpSpecializedImplicitGemmILS5_1ELi12ELi3ELi1ELi2EN4cute5tupleIJNSA_1CILi2EEENSC_ILi1EEESE_EEEEENSB_IJNSC_ILi128EEESH_NSB_IJNSC_ILi32EEEEEEEEENS_10tfloat32_tESL_NSA_8TiledMMAINSA_8MMA_AtomIJNSA_23SM100_MMA_TF32_2x1SM_SSISL_SL_fLi128ELi128ELNSA_4UMMA5MajorE0ELSQ_1ELNSP_7ScaleInE0ELSR_0EEEEEENSA_6LayoutINSB_IJSE_SE_SE_EEENSB_IJNSC_ILi0EEESW_SW_EEEEENSB_IJNSA_10UnderscoreESZ_SZ_EEEEENS7_6detail27Sm100ImplicitGemmTileTraitsINSA_25SM100_TMA_2SM_LOAD_IM2COLENSA_14ComposedLayoutINSA_7SwizzleILi3ELi4ELi3EEENSA_18smem_ptr_flag_bitsILi32EEENSU_INSB_IJNSC_ILi8EEESI_EEENSB_IJSI_SE_EEEEEEEvEENS13_INSA_18SM100_TMA_2SM_LOADENS15_INS16_ILi2ELi5ELi2EEES19_NSU_INSB_IJSI_NSC_ILi4EEEEEENSB_IJSE_SI_EEEEEEEvEEEENS_8epilogue10collective18CollectiveEpilogueINS1P_23Sm100TmaWarpSpecializedILi4ELi2ELi16ELb1ELb0EEEJNSB_IJNSC_ILi64EEESH_SJ_EEENSB_IJNSU_IS1U_SE_EENSU_INSB_IJNSC_ILi16EEESD_EEENSB_IJSE_S1U_EEEEEEEESL_NSB_IJNSB_IJllllEEESE_SW_EEESL_S23_NS1P_6fusion15FusionCallbacksIS1T_NS24_17LinearCombinationISL_fSL_fLNS_15FloatRoundStyleE2EEES1V_S21_JEEENSA_5SM1004TMEM4LOAD26SM100_TMEM_LOAD_32dp32b16xENSA_20SM90_TMA_LOAD_IM2COLENS15_INS16_ILi2ELi4ELi3EEES19_NSU_INSB_IJS1A_S1X_EEENSB_IJS1X_SE_EEEEEEENSA_39AutoVectorizingCopyWithAssumedAlignmentILi128EEENSA_21SM90_TMA_STORE_IM2COLES2J_S2L_S2L_EEEvvEEEEvNT_6ParamsE,(.L_x_212 - _ZN7cutlass13device_kernelINS_4conv6kernel13ConvUniversalINS1_16ConvProblemShapeILNS1_8OperatorE1ELi3EEENS1_10collective14CollectiveConvINS1_47MainloopSm100TmaUmmaWarpSpecializedImplicitGemmILS5_1ELi12ELi3ELi1ELi2EN4cute5tupleIJNSA_1CILi2EEENSC_ILi1EEESE_EEEEENSB_IJNSC_ILi128EEESH_NSB_IJNSC_ILi32EEEEEEEEENS_10tfloat32_tESL_NSA_8TiledMMAINSA_8MMA_AtomIJNSA_23SM100_MMA_TF32_2x1SM_SSISL_SL_fLi128ELi128ELNSA_4UMMA5MajorE0ELSQ_1ELNSP_7ScaleInE0ELSR_0EEEEEENSA_6LayoutINSB_IJSE_SE_SE_EEENSB_IJNSC_ILi0EEESW_SW_EEEEENSB_IJNSA_10UnderscoreESZ_SZ_EEEEENS7_6detail27Sm100ImplicitGemmTileTraitsINSA_25SM100_TMA_2SM_LOAD_IM2COLENSA_14ComposedLayoutINSA_7SwizzleILi3ELi4ELi3EEENSA_18smem_ptr_flag_bitsILi32EEENSU_INSB_IJNSC_ILi8EEESI_EEENSB_IJSI_SE_EEEEEEEvEENS13_INSA_18SM100_TMA_2SM_LOADENS15_INS16_ILi2ELi5ELi2EEES19_NSU_INSB_IJSI_NSC_ILi4EEEEEENSB_IJSE_SI_EEEEEEEvEEEENS_8epilogue10collective18CollectiveEpilogueINS1P_23Sm100TmaWarpSpecializedILi4ELi2ELi16ELb1ELb0EEEJNSB_IJNSC_ILi64EEESH_SJ_EEENSB_IJNSU_IS1U_SE_EENSU_INSB_IJNSC_ILi16EEESD_EEENSB_IJSE_S1U_EEEEEEEESL_NSB_IJNSB_IJllllEEESE_SW_EEESL_S23_NS1P_6fusion15FusionCallbacksIS1T_NS24_17LinearCombinationISL_fSL_fLNS_15FloatRoundStyleE2EEES1V_S21_JEEENSA_5SM1004TMEM4LOAD26SM100_TMEM_LOAD_32dp32b16xENSA_20SM90_TMA_LOAD_IM2COLENS15_INS16_ILi2ELi4ELi3EEES19_NSU_INSB_IJS1A_S1X_EEENSB_IJS1X_SE_EEEEEEENSA_39AutoVectorizingCopyWithAssumedAlignmentILi128EEENSA_21SM90_TMA_STORE_IM2COLES2J_S2L_S2L_EEEvvEEEEvNT_6ParamsE)
        .other          _ZN7cutlass13device_kernelINS_4conv6kernel13ConvUniversalINS1_16ConvProblemShapeILNS1_8OperatorE1ELi3EEENS1_10collective14CollectiveConvINS1_47MainloopSm100TmaUmmaWarpSpecializedImplicitGemmILS5_1ELi12ELi3ELi1ELi2EN4cute5tupleIJNSA_1CILi2EEENSC_ILi1EEESE_EEEEENSB_IJNSC_ILi128EEESH_NSB_IJNSC_ILi32EEEEEEEEENS_10tfloat32_tESL_NSA_8TiledMMAINSA_8MMA_AtomIJNSA_23SM100_MMA_TF32_2x1SM_SSISL_SL_fLi128ELi128ELNSA_4UMMA5MajorE0ELSQ_1ELNSP_7ScaleInE0ELSR_0EEEEEENSA_6LayoutINSB_IJSE_SE_SE_EEENSB_IJNSC_ILi0EEESW_SW_EEEEENSB_IJNSA_10UnderscoreESZ_SZ_EEEEENS7_6detail27Sm100ImplicitGemmTileTraitsINSA_25SM100_TMA_2SM_LOAD_IM2COLENSA_14ComposedLayoutINSA_7SwizzleILi3ELi4ELi3EEENSA_18smem_ptr_flag_bitsILi32EEENSU_INSB_IJNSC_ILi8EEESI_EEENSB_IJSI_SE_EEEEEEEvEENS13_INSA_18SM100_TMA_2SM_LOADENS15_INS16_ILi2ELi5ELi2EEES19_NSU_INSB_IJSI_NSC_ILi4EEEEEENSB_IJSE_SI_EEEEEEEvEEEENS_8epilogue10collective18CollectiveEpilogueINS1P_23Sm100TmaWarpSpecializedILi4ELi2ELi16ELb1ELb0EEEJNSB_IJNSC_ILi64EEESH_SJ_EEENSB_IJNSU_IS1U_SE_EENSU_INSB_IJNSC_ILi16EEESD_EEENSB_IJSE_S1U_EEEEEEEESL_NSB_IJNSB_IJllllEEESE_SW_EEESL_S23_NS1P_6fusion15FusionCallbacksIS1T_NS24_17LinearCombinationISL_fSL_fLNS_15FloatRoundStyleE2EEES1V_S21_JEEENSA_5SM1004TMEM4LOAD26SM100_TMEM_LOAD_32dp32b16xENSA_20SM90_TMA_LOAD_IM2COLENS15_INS16_ILi2ELi4ELi3EEES19_NSU_INSB_IJS1A_S1X_EEENSB_IJS1X_SE_EEEEEEENSA_39AutoVectorizingCopyWithAssumedAlignmentILi128EEENSA_21SM90_TMA_STORE_IM2COLES2J_S2L_S2L_EEEvvEEEEvNT_6ParamsE,@"STO_CUDA_ENTRY STV_DEFAULT"
_ZN7cutlass13device_kernelINS_4conv6kernel13ConvUniversalINS1_16ConvProblemShapeILNS1_8OperatorE1ELi3EEENS1_10collective14CollectiveConvINS1_47MainloopSm100TmaUmmaWarpSpecializedImplicitGemmILS5_1ELi12ELi3ELi1ELi2EN4cute5tupleIJNSA_1CILi2EEENSC_ILi1EEESE_EEEEENSB_IJNSC_ILi128EEESH_NSB_IJNSC_ILi32EEEEEEEEENS_10tfloat32_tESL_NSA_8TiledMMAINSA_8MMA_AtomIJNSA_23SM100_MMA_TF32_2x1SM_SSISL_SL_fLi128ELi128ELNSA_4UMMA5MajorE0ELSQ_1ELNSP_7ScaleInE0ELSR_0EEEEEENSA_6LayoutINSB_IJSE_SE_SE_EEENSB_IJNSC_ILi0EEESW_SW_EEEEENSB_IJNSA_10UnderscoreESZ_SZ_EEEEENS7_6detail27Sm100ImplicitGemmTileTraitsINSA_25SM100_TMA_2SM_LOAD_IM2COLENSA_14ComposedLayoutINSA_7SwizzleILi3ELi4ELi3EEENSA_18smem_ptr_flag_bitsILi32EEENSU_INSB_IJNSC_ILi8EEESI_EEENSB_IJSI_SE_EEEEEEEvEENS13_INSA_18SM100_TMA_2SM_LOADENS15_INS16_ILi2ELi5ELi2EEES19_NSU_INSB_IJSI_NSC_ILi4EEEEEENSB_IJSE_SI_EEEEEEEvEEEENS_8epilogue10collective18CollectiveEpilogueINS1P_23Sm100TmaWarpSpecializedILi4ELi2ELi16ELb1ELb0EEEJNSB_IJNSC_ILi64EEESH_SJ_EEENSB_IJNSU_IS1U_SE_EENSU_INSB_IJNSC_ILi16EEESD_EEENSB_IJSE_S1U_EEEEEEEESL_NSB_IJNSB_IJllllEEESE_SW_EEESL_S23_NS1P_6fusion15FusionCallbacksIS1T_NS24_17LinearCombinationISL_fSL_fLNS_15FloatRoundStyleE2EEES1V_S21_JEEENSA_5SM1004TMEM4LOAD26SM100_TMEM_LOAD_32dp32b16xENSA_20SM90_TMA_LOAD_IM2COLENS15_INS16_ILi2ELi4ELi3EEES19_NSU_INSB_IJS1A_S1X_EEENSB_IJS1X_SE_EEEEEEENSA_39AutoVectorizingCopyWithAssumedAlignmentILi128EEENSA_21SM90_TMA_STORE_IM2COLES2J_S2L_S2L_EEEvvEEEEvNT_6ParamsE:
[----:B------:R-:W1:Y:S01]  /*0000*/  LDC R1, c[0x0][0x37c] ;  /* 0x0000df00ff017b82 */ /* 0x000e620000000800 */
[----:B------:R-:W2:Y:S01]  /*0010*/  S2R R74, SR_TID.X ;  /* 0x00000000004a7919 */ /* 0x000ea20000002100 */
[----:B------:R-:W3:Y:S06]  /*0020*/  LDCU.64 UR8, c[0x0][0x990] ;  /* 0x00013200ff0877ac */ /* 0x000eec0008000a00 */
[----:B------:R-:W4:Y:S01]  /*0030*/  S2UR UR4, SR_CgaCtaId ;  /* 0x00000000000479c3 */ /* 0x000f220000008800 */
[----:B-1----:R-:W-:Y:S01]  /*0040*/  VIADD R1, R1, 0xfffffff8 ;  /* 0xfffffff801017836 */ /* 0x002fe20000000000 */
[----:B------:R-:W-:-:S02]  /*0050*/  PRMT R62, RZ, 0x7610, R62 ;  /* 0x00007610ff3e7816 */ /* 0x000fc4000000003e */
[----:B------:R-:W-:Y:S02]  /*0060*/  ELECT P1, URZ, PT ;  /* 0x0000000000ff782f */ /* 0x000fe40003820000 */
[----:B------:R-:W-:Y:S01]  /*0070*/  R2UR UR43, R1 ;  /* 0x00000000012b72ca */ /* 0x000fe200000e0000 */
[----:B---3--:R-:W-:-:S04]  /*0080*/  UISETP.NE.U32.AND UP0, UPT, UR8, URZ, UPT ;  /* 0x000000ff0800728c */ /* 0x008fc8000bf05070 */
[----:B------:R-:W-:Y:S02]  /*0090*/  UISETP.NE.AND.EX UP0, UPT, UR9, URZ, UPT, UP0 ;  /* 0x000000ff0900728c */ /* 0x000fe4000bf05300 */
[----:B----4-:R-:W-:Y:S02]  /*00a0*/  ULOP3.LUT UR38, UR4, 0x1, URZ, 0xc0, !UPT ;  /* 0x0000000104267892 */ /* 0x010fe4000f8ec0ff */
[----:B------:R-:W-:Y:S01]  /*00b0*/  ULOP3.LUT UR37, UR4, 0x1, URZ, 0x3c, !UPT ;  /* 0x0000000104257892 */ /* 0x000fe2000f8e3cff */
[----:B--2---:R-:W-:-:S05]  /*00c0*/  SHF.R.U32.HI R63, RZ, 0x5, R74 ;  /* 0x00000005ff3f7819 */ /* 0x004fca000001164a */
[----:B------:R-:W1:Y:S02]  /*00d0*/  SHFL.IDX PT, R0, R63, RZ, 0x1f ;  /* 0x00001fff3f007589 */ /* 0x000e6400000e0000 */
[----:B-1----:R-:W-:Y:S01]  /*00e0*/  R2UR UR18, R0 ;  /* 0x00000000001272ca */ /* 0x002fe200000e0000 */
[----:B------:R-:W-:-:S14]  /*00f0*/  BRA.U UP0, `(.L_x_0) ;  /* 0x0000000100307547 */ /* 0x000fdc000b800000 */
[----:B------:R-:W1:Y:S02]  /*0100*/  LDCU.64 UR4, c[0x0][0x988] ;  /* 0x00013100ff0477ac */ /* 0x000e640008000a00 */
[----:B-1----:R-:W-:-:S04]  /*0110*/  UISETP.NE.U32.AND UP0, UPT, UR4, URZ, UPT ;  /* 0x000000ff0400728c */ /* 0x002fc8000bf05070 */
[----:B------:R-:W-:-:S09]  /*0120*/  UISETP.NE.AND.EX UP0, UPT, UR5, URZ, UPT, UP0 ;  /* 0x000000ff0500728c */ /* 0x000fd2000bf05300 */
[----:B------:R-:W-:Y:S05]  /*0130*/  BRA.U !UP0, `(.L_x_1) ;  /* 0x0000000108147547 */ /* 0x000fea000b800000 */
[----:B------:R-:W1:Y:S01]  /*0140*/  LDC.64 R2, c[0x0][0x988] ;  /* 0x00026200ff027b82 */ /* 0x000e620000000a00 */
[----:B------:R-:W1:Y:S02]  /*0150*/  LDCU.64 UR4, c[0x0][0x358] ;  /* 0x00006b00ff0477ac */ /* 0x000e640008000a00 */
[----:B-1----:R1:W5:Y:S01]  /*0160*/  LDG.E R27, desc[UR4][R2.64] ;  /* 0x00000004021b7981 */ /* 0x002362000c1e1900 */
[----:B------:R-:W-:Y:S01]  /*0170*/  HFMA2 R62, -RZ, RZ, 0, 5.9604644775390625e-08 ;  /* 0x00000001ff3e7431 */ /* 0x000fe200000001ff */
[----:B------:R-:W-:Y:S05]  /*0180*/  BRA `(.L_x_0) ;  /* 0x00000000000c7947 */ /* 0x000fea0003800000 */
.L_x_1:
[----:B------:R-:W1:Y:S01]  /*0190*/  LDCU UR4, c[0x0][0x980] ;  /* 0x00013000ff0477ac */ /* 0x000e620008000800 */
[----:B------:R-:W-:Y:S01]  /*01a0*/  HFMA2 R62, -RZ, RZ, 0, 5.9604644775390625e-08 ;  /* 0x00000001ff3e7431 */ /* 0x000fe200000001ff */
[----:B-1----:R-:W-:-:S07]  /*01b0*/  MOV R27, UR4 ;  /* 0x00000004001b7c02 */ /* 0x002fce0008000f00 */
.L_x_0:
[----:B------:R-:W2:Y:S02]  /*01c0*/  LDCU.64 UR4, c[0x0][0x9b0] ;  /* 0x00013600ff0477ac */ /* 0x000ea40008000a00 */
[----:B--2---:R-:W-:-:S04]  /*01d0*/  UISETP.NE.U32.AND UP0, UPT, UR4, URZ, UPT ;  /* 0x000000ff0400728c */ /* 0x004fc8000bf05070 */
[----:B------:R-:W-:-:S09]  /*01e0*/  UISETP.NE.AND.EX UP0, UPT, UR5, URZ, UPT, UP0 ;  /* 0x000000ff0500728c */ /* 0x000fd2000bf05300 */
[----:B------:R-:W-:Y:S05]  /*01f0*/  BRA.U UP0, `(.L_x_2) ;  /* 0x0000000100287547 */ /* 0x000fea000b800000 */
[----:B------:R-:W2:Y:S02]  /*0200*/  LDCU.64 UR4, c[0x0][0x9a8] ;  /* 0x00013500ff0477ac */ /* 0x000ea40008000a00 */
[----:B--2---:R-:W-:-:S04]  /*0210*/  UISETP.NE.U32.AND UP0, UPT, UR4, URZ, UPT ;  /* 0x000000ff0400728c */ /* 0x004fc8000bf05070 */
[----:B------:R-:W-:-:S09]  /*0220*/  UISETP.NE.AND.EX UP0, UPT, UR5, URZ, UPT, UP0 ;  /* 0x000000ff0500728c */ /* 0x000fd2000bf05300 */
[----:B------:R-:W-:Y:S05]  /*0230*/  BRA.U !UP0, `(.L_x_3) ;  /* 0x0000000108107547 */ /* 0x000fea000b800000 */
[----:B------:R-:W2:Y:S01]  /*0240*/  LDC.64 R24, c[0x0][0x9a8] ;  /* 0x00026a00ff187b82 */ /* 0x000ea20000000a00 */
[----:B------:R-:W2:Y:S02]  /*0250*/  LDCU.64 UR4, c[0x0][0x358] ;  /* 0x00006b00ff0477ac */ /* 0x000ea40008000a00 */
[----:B--2---:R2:W5:Y:S01]  /*0260*/  LDG.E R24, desc[UR4][R24.64] ;  /* 0x0000000418187981 */ /* 0x004562000c1e1900 */
[----:B------:R-:W-:Y:S05]  /*0270*/  BRA `(.L_x_2) ;  /* 0x0000000000087947 */ /* 0x000fea0003800000 */
.L_x_3:
[----:B------:R-:W2:Y:S02]  /*0280*/  LDCU UR4, c[0x0][0x9a0] ;  /* 0x00013400ff0477ac */ /* 0x000ea40008000800 */
[----:B--2---:R-:W-:Y:S02]  /*0290*/  MOV R24, UR4 ;  /* 0x0000000400187c02 */ /* 0x004fe40008000f00 */
.L_x_2:
[----:B------:R-:W-:Y:S01]  /*02a0*/  IMAD.U32 R0, RZ, RZ, UR18 ;  /* 0x00000012ff007e24 */ /* 0x000fe2000f8e00ff */
[----:B------:R-:W-:Y:S04]  /*02b0*/  BSSY.RECONVERGENT B0, `(.L_x_4) ;  /* 0x000000c000007945 */ /* 0x000fe80003800200 */
[C---:B------:R-:W-:Y:S02]  /*02c0*/  ISETP.NE.OR P2, PT, R0.reuse, 0x1, !P1 ;  /* 0x000000010000780c */ /* 0x040fe40004f45670 */
[----:B------:R-:W-:-:S11]  /*02d0*/  ISETP.NE.OR P0, PT, R0, 0x3, !P1 ;  /* 0x000000030000780c */ /* 0x000fd60004f05670 */
[----:B------:R-:W-:Y:S05]  /*02e0*/  @P2 BRA `(.L_x_5) ;  /* 0x0000000000202947 */ /* 0x000fea0003800000 */
[----:B------:R-:W3:Y:S02]  /*02f0*/  LDCU.64 UR4, c[0x0][0x348] ;  /* 0x00006900ff0477ac */ /* 0x000ee40008000a00 */
[----:B---3--:R-:W-:Y:S02]  /*0300*/  UIADD3 UR6, UP1, UPT, UR4, 0x80, URZ ;  /* 0x0000008004067890 */ /* 0x008fe4000ff3e0ff */
[----:B------:R-:W-:Y:S02]  /*0310*/  UIADD3 UR4, UP0, UPT, UR4, 0x200, URZ ;  /* 0x0000020004047890 */ /* 0x000fe4000ff1e0ff */
[----:B------:R-:W-:Y:S02]  /*0320*/  UIADD3.X UR7, UPT, UPT, URZ, UR5, URZ, UP1, !UPT ;  /* 0x00000005ff077290 */ /* 0x000fe40008ffe4ff */
[----:B------:R-:W-:-:S07]  /*0330*/  UIADD3.X UR5, UPT, UPT, URZ, UR5, URZ, UP0, !UPT ;  /* 0x00000005ff057290 */ /* 0x000fce00087fe4ff */
[----:B------:R3:W-:Y:S02]  /*0340*/  UTMACCTL.PF [UR6] ;  /* 0x00000000060079b9 */ /* 0x0007e40008040000 */
[----:B------:R3:W-:Y:S02]  /*0350*/  UTMACCTL.PF [UR4] ;  /* 0x00000000040079b9 */ /* 0x0007e40008040000 */
[----:B---3--:R-:W-:Y:S01]  /*0360*/  NOP ;  /* 0x0000000000007918 */ /* 0x008fe20000000000 */
.L_x_5:
[----:B------:R-:W-:Y:S05]  /*0370*/  BSYNC.RECONVERGENT B0 ;  /* 0x0000000000007941 */ /* 0x000fea0003800200 */
.L_x_4:
[----:B------:R-:W-:Y:S04]  /*0380*/  BSSY.RECONVERGENT B0, `(.L_x_6) ;  /* 0x000000a000007945 */ /* 0x000fe80003800200 */
        /* <DEDUP_REMOVED lines=9> */
.L_x_7:
[----:B------:R-:W-:Y:S05]  /*0420*/  BSYNC.RECONVERGENT B0 ;  /* 0x0000000000007941 */ /* 0x000fea0003800200 */
.L_x_6:
[----:B------:R-:W3:Y:S01]  /*0430*/  LDCU.64 UR4, c[0x0][0x988] ;  /* 0x00013100ff0477ac */ /* 0x000ee20008000a00 */
[----:B------:R-:W-:Y:S02]  /*0440*/  UISETP.EQ.U32.AND UP2, UPT, UR8, URZ, UPT ;  /* 0x000000ff0800728c */ /* 0x000fe4000bf42070 */
[----:B------:R-:W-:Y:S02]  /*0450*/  UPLOP3.LUT UP3, UPT, UPT, UPT, UPT, 0x80, 0x8 ;  /* 0x000000000008789c */ /* 0x000fe40003f6f070 */
[----:B---3--:R-:W-:-:S04]  /*0460*/  UISETP.NE.U32.AND UP0, UPT, UR4, URZ, UPT ;  /* 0x000000ff0400728c */ /* 0x008fc8000bf05070 */
[----:B------:R-:W-:-:S04]  /*0470*/  UISETP.NE.AND.EX UP1, UPT, UR5, URZ, UPT, UP0 ;  /* 0x000000ff0500728c */ /* 0x000fc8000bf25300 */
[----:B------:R-:W-:-:S04]  /*0480*/  UISETP.EQ.OR.EX UP4, UPT, UR9, URZ, !UP1, UP2 ;  /* 0x000000ff0900728c */ /* 0x000fc8000cf82720 */
[----:B------:R-:W-:-:S06]  /*0490*/  UP2UR UR4, UPR, URZ, 0x10 ;  /* 0x00000010ff047883 */ /* 0x000fcc0008000000 */
[----:B------:R-:W-:Y:S01]  /*04a0*/  MOV R66, UR4 ;  /* 0x0000000400427c02 */ /* 0x000fe20008000f00 */
[----:B------:R-:W-:Y:S06]  /*04b0*/  BRA.U !UP4, `(.L_x_8) ;  /* 0x000000010c207547 */ /* 0x000fec000b800000 */
[----:B------:R-:W-:Y:S01]  /*04c0*/  UISETP.NE.U32.AND UP2, UPT, UR8, URZ, UPT ;  /* 0x000000ff0800728c */ /* 0x000fe2000bf45070 */
[----:B-----5:R-:W-:Y:S01]  /*04d0*/  FSETP.NEU.AND P0, PT, R27, RZ, PT ;  /* 0x000000ff1b00720b */ /* 0x020fe20003f0d000 */
[----:B------:R-:W-:Y:S02]  /*04e0*/  USEL UR4, URZ, 0xffffffff, UP1 ;  /* 0xffffffffff047887 */ /* 0x000fe40008800000 */
[----:B------:R-:W-:-:S10]  /*04f0*/  UISETP.NE.AND.EX UP2, UPT, UR9, URZ, UPT, UP2 ;  /* 0x000000ff0900728c */ /* 0x000fd4000bf45320 */
[----:B------:R-:W-:Y:S01]  /*0500*/  VOTEU.ANY UP0, P0 ;  /* 0x0000000000ff7886 */ /* 0x000fe20000000100 */
[----:B------:R-:W-:-:S04]  /*0510*/  @!UP2 USEL UR4, URZ, 0xffffffff, UP0 ;  /* 0xffffffffff04a887 */ /* 0x000fc80008000000 */
[----:B------:R-:W-:-:S04]  /*0520*/  ULOP3.LUT UR4, UR4, 0x1, URZ, 0xc0, !UPT ;  /* 0x0000000104047892 */ /* 0x000fc8000f8ec0ff */
[----:B------:R-:W-:-:S11]  /*0530*/  UISETP.NE.U32.AND UP3, UPT, UR4, 0x1, UPT ;  /* 0x000000010400788c */ /* 0x000fd6000bf65070 */
.L_x_8:
[----:B------:R-:W3:Y:S01]  /*0540*/  SHFL.IDX PT, R0, R63, RZ, 0x1f ;  /* 0x00001fff3f007589 */ /* 0x000ee200000e0000 */
[----:B------:R-:W-:Y:S02]  /*0550*/  UISETP.NE.AND UP5, UPT, UR18, 0x2, UPT ;  /* 0x000000021200788c */ /* 0x000fe4000bfa5270 */
[----:B------:R-:W-:Y:S02]  /*0560*/  UISETP.NE.AND UP0, UPT, UR18, 0x2, UPT ;  /* 0x000000021200788c */ /* 0x000fe4000bf05270 */
[----:B------:R-:W-:Y:S02]  /*0570*/  UISETP.NE.OR UP2, UPT, UR38, URZ, UP5 ;  /* 0x000000ff2600728c */ /* 0x000fe4000af45670 */
[----:B------:R-:W-:-:S04]  /*0580*/  USEL UR69, URZ, 0x1, UP0 ;  /* 0x00000001ff457887 */ /* 0x000fc80008000000 */
[----:B------:R-:W-:Y:S02]  /*0590*/  PLOP3.LUT P3, PT, P1, PT, UP2, 0xae, 0xea ;  /* 0x0000000000ea781c */ /* 0x000fe40000f6f52e */
[----:B---3--:R-:W-:-:S13]  /*05a0*/  ISETP.NE.AND P0, PT, R0, RZ, PT ;  /* 0x000000ff0000720c */ /* 0x008fda0003f05270 */
[----:B------:R-:W-:Y:S05]  /*05b0*/  @P0 BRA `(.L_x_9) ;  /* 0x0000000000940947 */ /* 0x000fea0003800000 */
[----:B------:R-:W-:Y:S01]  /*05c0*/  ELECT P0, URZ, PT ;  /* 0x0000000000ff782f */ /* 0x000fe20003800000 */
[----:B------:R-:W-:-:S12]  /*05d0*/  BSSY.RECONVERGENT B0, `(.L_x_9) ;  /* 0x0000023000007945 */ /* 0x000fd80003800200 */
[----:B------:R-:W-:Y:S05]  /*05e0*/  @!P0 BRA `(.L_x_10) ;  /* 0x0000000000848947 */ /* 0x000fea0003800000 */
[----:B------:R-:W3:Y:S01]  /*05f0*/  S2UR UR5, SR_CgaCtaId ;  /* 0x00000000000579c3 */ /* 0x000ee20000008800 */
[----:B------:R-:W-:Y:S01]  /*0600*/  UMOV UR4, 0x400 ;  /* 0x0000040000047882 */ /* 0x000fe20000000000 */
[----:B------:R-:W-:Y:S02]  /*0610*/  UMOV UR6, 0x1 ;  /* 0x0000000100067882 */ /* 0x000fe40000000000 */
[----:B------:R-:W-:-:S04]  /*0620*/  UIADD3 UR6, UPT, UPT, -UR6, 0x100000, URZ ;  /* 0x0010000006067890 */ /* 0x000fc8000fffe1ff */
[----:B------:R-:W-:Y:S02]  /*0630*/  USHF.L.U32 UR7, UR6, 0xb, URZ ;  /* 0x0000000b06077899 */ /* 0x000fe400080006ff */
[----:B------:R-:W-:Y:S02]  /*0640*/  USHF.L.U32 UR6, UR6, 0x1, URZ ;  /* 0x0000000106067899 */ /* 0x000fe400080006ff */
[----:B---3--:R-:W-:Y:S01]  /*0650*/  ULEA UR4, UR5, UR4, 0x18 ;  /* 0x0000000405047291 */ /* 0x008fe2000f8ec0ff */
[----:B------:R-:W3:Y:S11]  /*0660*/  FENCE.VIEW.ASYNC.S ;  /* 0x00000000000073c6 */ /* 0x000ef60000000000 */
[----:B---3--:R3:W4:Y:S01]  /*0670*/  SYNCS.EXCH.64 URZ, [UR4], UR6 ;  /* 0x0000000604ff75b2 */ /* 0x0087220008000100 */
[----:B------:R3:W1:Y:S01]  /*0680*/  SYNCS.EXCH.64 URZ, [UR4+0x60], UR6 ;  /* 0x0000600604ff75b2 */ /* 0x0006620008000100 */
        /* <DEDUP_REMOVED lines=21> */
[----:B------:R3:W1:Y:S02]  /*07e0*/  SYNCS.EXCH.64 URZ, [UR4+0xb8], UR6 ;  /* 0x0000b80604ff75b2 */ /* 0x0006640008000100 */
[----:B---34-:R-:W-:Y:S01]  /*07f0*/  NOP ;  /* 0x0000000000007918 */ /* 0x018fe20000000000 */
.L_x_10:
[----:B------:R-:W-:Y:S05]  /*0800*/  BSYNC.RECONVERGENT B0 ;  /* 0x0000000000007941 */ /* 0x000fea0003800200 */
.L_x_9:
[----:B------:R-:W3:Y:S01]  /*0810*/  SHFL.IDX PT, R0, R63, RZ, 0x1f ;  /* 0x00001fff3f007589 */ /* 0x000ee200000e0000 */
[----:B------:R-:W-:Y:S01]  /*0820*/  NOP ;  /* 0x0000000000007918 */ /* 0x000fe20000000000 */
[----:B---3--:R-:W-:-:S13]  /*0830*/  ISETP.NE.AND P0, PT, R0, 0x1, PT ;  /* 0x000000010000780c */ /* 0x008fda0003f05270 */
[----:B------:R-:W-:Y:S05]  /*0840*/  @P0 BRA `(.L_x_11) ;  /* 0x0000000000580947 */ /* 0x000fea0003800000 */
[----:B------:R-:W3:Y:S01]  /*0850*/  S2UR UR5, SR_CgaCtaId ;  /* 0x00000000000579c3 */ /* 0x000ee20000008800 */
[----:B------:R-:W-:Y:S01]  /*0860*/  UMOV UR4, 0x400 ;  /* 0x0000040000047882 */ /* 0x000fe20000000000 */
[----:B------:R-:W-:Y:S01]  /*0870*/  UMOV UR8, 0x20 ;  /* 0x0000002000087882 */ /* 0x000fe20000000000 */
[----:B------:R-:W-:Y:S01]  /*0880*/  UMOV UR6, 0x80 ;  /* 0x0000008000067882 */ /* 0x000fe20000000000 */
[----:B------:R-:W-:-:S04]  /*0890*/  UIADD3 UR8, UPT, UPT, -UR8, 0x100000, URZ ;  /* 0x0010000008087890 */ /* 0x000fc8000fffe1ff */
[----:B------:R-:W-:Y:S02]  /*08a0*/  USHF.L.U32 UR9, UR8, 0xb, URZ ;  /* 0x0000000b08097899 */ /* 0x000fe400080006ff */
[----:B------:R-:W-:Y:S02]  /*08b0*/  USHF.L.U32 UR8, UR8, 0x1, URZ ;  /* 0x0000000108087899 */ /* 0x000fe400080006ff */
[----:B------:R-:W-:-:S04]  /*08c0*/  UIADD3 UR6, UPT, UPT, -UR6, 0x100000, URZ ;  /* 0x0010000006067890 */ /* 0x000fc8000fffe1ff */
[----:B------:R-:W-:Y:S02]  /*08d0*/  USHF.L.U32 UR7, UR6, 0xb, URZ ;  /* 0x0000000b06077899 */ /* 0x000fe400080006ff */
[----:B------:R-:W-:Y:S01]  /*08e0*/  USHF.L.U32 UR6, UR6, 0x1, URZ ;  /* 0x0000000106067899 */ /* 0x000fe200080006ff */
[----:B------:R-:W-:Y:S01]  /*08f0*/  ELECT P0, URZ, PT ;  /* 0x0000000000ff782f */ /* 0x000fe20003800000 */
[----:B---3--:R-:W-:Y:S01]  /*0900*/  ULEA UR4, UR5, UR4, 0x18 ;  /* 0x0000000405047291 */ /* 0x008fe2000f8ec0ff */
[----:B------:R-:W3:Y:S11]  /*0910*/  FENCE.VIEW.ASYNC.S ;  /* 0x00000000000073c6 */ /* 0x000ef60000000000 */
[----:B---3--:R3:W4:Y:S01]  /*0920*/  SYNCS.EXCH.64 URZ, [UR4+0xc0], UR8 ;  /* 0x0000c00804ff75b2 */ /* 0x0087220008000100 */
[----:B------:R3:W1:Y:S01]  /*0930*/  SYNCS.EXCH.64 URZ, [UR4+0xe0], UR6 ;  /* 0x0000e00604ff75b2 */ /* 0x0006620008000100 */
[----:B------:R3:W1:Y:S01]  /*0940*/  SYNCS.EXCH.64 URZ, [UR4+0xc8], UR8 ;  /* 0x0000c80804ff75b2 */ /* 0x0006620008000100 */
[----:B------:R3:W1:Y:S01]  /*0950*/  SYNCS.EXCH.64 URZ, [UR4+0xe8], UR6 ;  /* 0x0000e80604ff75b2 */ /* 0x0006620008000100 */
[----:B------:R3:W1:Y:S01]  /*0960*/  SYNCS.EXCH.64 URZ, [UR4+0xd0], UR8 ;  /* 0x0000d00804ff75b2 */ /* 0x0006620008000100 */
[----:B------:R3:W1:Y:S01]  /*0970*/  SYNCS.EXCH.64 URZ, [UR4+0xf0], UR6 ;  /* 0x0000f00604ff75b2 */ /* 0x0006620008000100 */
[----:B------:R3:W1:Y:S01]  /*0980*/  SYNCS.EXCH.64 URZ, [UR4+0xd8], UR8 ;  /* 0x0000d80804ff75b2 */ /* 0x0006620008000100 */
[----:B------:R3:W1:Y:S01]  /*0990*/  SYNCS.EXCH.64 URZ, [UR4+0xf8], UR6 ;  /* 0x0000f80604ff75b2 */ /* 0x0006620008000100 */
[----:B------:R-:W-:Y:S01]  /*09a0*/  NOP ;  /* 0x0000000000007918 */ /* 0x000fe20000000000 */
.L_x_11:
[----:B------:R-:W2:Y:S01]  /*09b0*/  SHFL.IDX PT, R0, R63, RZ, 0x1f ;  /* 0x00001fff3f007589 */ /* 0x000ea200000e0000 */
[----:B------:R-:W-:Y:S01]  /*09c0*/  NOP ;  /* 0x0000000000007918 */ /* 0x000fe20000000000 */
[----:B--2---:R-:W-:-:S13]  /*09d0*/  ISETP.NE.AND P0, PT, R0, 0x3, PT ;  /* 0x000000030000780c */ /* 0x004fda0003f05270 */
[----:B------:R-:W-:Y:S05]  /*09e0*/  @P0 BRA `(.L_x_12) ;  /* 0x0000000000300947 */ /* 0x000fea0003800000 */
[----:B------:R-:W2:Y:S01]  /*09f0*/  S2UR UR5, SR_CgaCtaId ;  /* 0x00000000000579c3 */ /* 0x000ea20000008800 */
[----:B---3--:R-:W-:Y:S01]  /*0a00*/  UMOV UR4, 0x400 ;  /* 0x0000040000047882 */ /* 0x008fe20000000000 */
[----:B------:R-:W-:Y:S01]  /*0a10*/  UMOV UR6, 0x20 ;  /* 0x0000002000067882 */ /* 0x000fe20000000000 */
[----:B------:R-:W-:Y:S01]  /*0a20*/  ELECT P0, URZ, PT ;  /* 0x0000000000ff782f */ /* 0x000fe20003800000 */
[----:B------:R-:W-:-:S04]  /*0a30*/  UIADD3 UR6, UPT, UPT, -UR6, 0x100000, URZ ;  /* 0x0010000006067890 */ /* 0x000fc8000fffe1ff */
[----:B------:R-:W-:Y:S02]  /*0a40*/  USHF.L.U32 UR7, UR6, 0xb, URZ ;  /* 0x0000000b06077899 */ /* 0x000fe400080006ff */
[----:B------:R-:W-:Y:S02]  /*0a50*/  USHF.L.U32 UR6, UR6, 0x1, URZ ;  /* 0x0000000106067899 */ /* 0x000fe400080006ff */
[----:B--2---:R-:W-:Y:S01]  /*0a60*/  ULEA UR4, UR5, UR4, 0x18 ;  /* 0x0000000405047291 */ /* 0x004fe2000f8ec0ff */
[----:B------:R-:W2:Y:S11]  /*0a70*/  FENCE.VIEW.ASYNC.S ;  /* 0x00000000000073c6 */ /* 0x000eb60000000000 */
[----:B--2---:R2:W3:Y:S01]  /*0a80*/  SYNCS.EXCH.64 URZ, [UR4+0x100], UR6 ;  /* 0x0001000604ff75b2 */ /* 0x0044e20008000100 */
[----:B------:R2:W1:Y:S01]  /*0a90*/  SYNCS.EXCH.64 URZ, [UR4+0x108], UR6 ;  /* 0x0001080604ff75b2 */ /* 0x0004620008000100 */
[----:B------:R-:W-:Y:S01]  /*0aa0*/  NOP ;  /* 0x0000000000007918 */ /* 0x000fe20000000000 */
.L_x_12:
[----:B------:R-:W4:Y:S01]  /*0ab0*/  SHFL.IDX PT, R0, R63, RZ, 0x1f ;  /* 0x00001fff3f007589 */ /* 0x000f2200000e0000 */
[----:B------:R-:W-:Y:S01]  /*0ac0*/  NOP ;  /* 0x0000000000007918 */ /* 0x000fe20000000000 */
[----:B----4-:R-:W-:-:S13]  /*0ad0*/  ISETP.NE.AND P0, PT, R0, 0x4, PT ;  /* 0x000000040000780c */ /* 0x010fda0003f05270 */
[----:B------:R-:W-:Y:S05]  /*0ae0*/  @P0 BRA `(.L_x_13) ;  /* 0x0000000000440947 */ /* 0x000fea0003800000 */
[----:B------:R-:W4:Y:S01]  /*0af0*/  S2UR UR5, SR_CgaCtaId ;  /* 0x00000000000579c3 */ /* 0x000f220000008800 */
[----:B--23--:R-:W-:Y:S01]  /*0b00*/  UMOV UR4, 0x1e0 ;  /* 0x000001e000047882 */ /* 0x00cfe20000000000 */
[----:B------:R-:W-:Y:S01]  /*0b10*/  UMOV UR6, 0x400 ;  /* 0x0000040000067882 */ /* 0x000fe20000000000 */
[----:B------:R-:W-:Y:S01]  /*0b20*/  USEL UR4, UR4, 0x1a0, UP3 ;  /* 0x000001a004047887 */ /* 0x000fe20009800000 */
[----:B------:R-:W-:Y:S01]  /*0b30*/  UMOV UR8, 0x1 ;  /* 0x0000000100087882 */ /* 0x000fe20000000000 */
[----:B------:R-:W-:Y:S01]  /*0b40*/  ELECT P0, URZ, PT ;  /* 0x0000000000ff782f */ /* 0x000fe20003800000 */
[----:B------:R-:W-:-:S04]  /*0b50*/  UIADD3 UR8, UPT, UPT, -UR8, 0x100000, URZ ;  /* 0x0010000008087890 */ /* 0x000fc8000fffe1ff */
[----:B------:R-:W-:Y:S02]  /*0b60*/  USHF.L.U32 UR9, UR8, 0xb, URZ ;  /* 0x0000000b08097899 */ /* 0x000fe400080006ff */
[----:B------:R-:W-:Y:S02]  /*0b70*/  USHF.L.U32 UR8, UR8, 0x1, URZ ;  /* 0x0000000108087899 */ /* 0x000fe400080006ff */
[----:B----4-:R-:W-:Y:S02]  /*0b80*/  ULEA UR6, UR5, UR6, 0x18 ;  /* 0x0000000605067291 */ /* 0x010fe4000f8ec0ff */
[----:B------:R-:W-:-:S04]  /*0b90*/  UIADD3 UR4, UPT, UPT, -UR4, 0x100000, URZ ;  /* 0x0010000004047890 */ /* 0x000fc8000fffe1ff */
[----:B------:R-:W-:Y:S02]  /*0ba0*/  USHF.L.U32 UR5, UR4, 0xb, URZ ;  /* 0x0000000b04057899 */ /* 0x000fe400080006ff */
[----:B------:R-:W-:Y:S01]  /*0bb0*/  USHF.L.U32 UR4, UR4, 0x1, URZ ;  /* 0x0000000104047899 */ /* 0x000fe200080006ff */
[----:B------:R-:W2:Y:S03]  /*0bc0*/  FENCE.VIEW.ASYNC.S ;  /* 0x00000000000073c6 */ /* 0x000ea60000000000 */
[----:B--2---:R4:W2:Y:S08]  /*0bd0*/  SYNCS.EXCH.64 URZ, [UR6+0x110], UR8 ;  /* 0x0001100806ff75b2 */ /* 0x0048b00008000100 */
[----:B------:R4:W3:Y:S02]  /*0be0*/  SYNCS.EXCH.64 URZ, [UR6+0x118], UR4 ;  /* 0x0001180406ff75b2 */ /* 0x0008e40008000100 */
[----:B----4-:R-:W-:Y:S01]  /*0bf0*/  NOP ;  /* 0x0000000000007918 */ /* 0x010fe20000000000 */
.L_x_13:
[----:B------:R-:W4:Y:S01]  /*0c00*/  SHFL.IDX PT, R0, R63, RZ, 0x1f ;  /* 0x00001fff3f007589 */ /* 0x000f2200000e0000 */
[----:B------:R-:W-:Y:S01]  /*0c10*/  ISETP.NE.OR P1, PT, RZ, UR18, !P1 ;  /* 0x00000012ff007c0c */ /* 0x000fe2000cf25670 */
[----:B------:R-:W-:Y:S01]  /*0c20*/  NOP ;  /* 0x0000000000007918 */ /* 0x000fe20000000000 */
[----:B----4-:R-:W-:-:S13]  /*0c30*/  ISETP.NE.AND P0, PT, R0, 0x5, PT ;  /* 0x000000050000780c */ /* 0x010fda0003f05270 */
[----:B------:R-:W-:Y:S05]  /*0c40*/  @P0 BRA `(.L_x_14) ;  /* 0x0000000000480947 */ /* 0x000fea0003800000 */
[----:B------:R-:W4:Y:S01]  /*0c50*/  S2UR UR5, SR_CgaCtaId ;  /* 0x00000000000579c3 */ /* 0x000f220000008800 */
[----:B--23--:R-:W-:Y:S01]  /*0c60*/  UMOV UR4, 0x400 ;  /* 0x0000040000047882 */ /* 0x00cfe20000000000 */
        /* <DEDUP_REMOVED lines=9> */
[----:B----4-:R-:W-:Y:S01]  /*0d00*/  ULEA UR4, UR5, UR4, 0x18 ;  /* 0x0000000405047291 */ /* 0x010fe2000f8ec0ff */
[----:B------:R-:W2:Y:S11]  /*0d10*/  FENCE.VIEW.ASYNC.S ;  /* 0x00000000000073c6 */ /* 0x000eb60000000000 */
[----:B--2---:R4:W2:Y:S01]  /*0d20*/  SYNCS.EXCH.64 URZ, [UR4+0x120], UR6 ;  /* 0x0001200604ff75b2 */ /* 0x0048a20008000100 */
[----:B------:R4:W3:Y:S01]  /*0d30*/  SYNCS.EXCH.64 URZ, [UR4+0x130], UR8 ;  /* 0x0001300804ff75b2 */ /* 0x0008e20008000100 */
[----:B------:R4:W1:Y:S01]  /*0d40*/  SYNCS.EXCH.64 URZ, [UR4+0x128], UR6 ;  /* 0x0001280604ff75b2 */ /* 0x0008620008000100 */
[----:B------:R4:W1:Y:S02]  /*0d50*/  SYNCS.EXCH.64 URZ, [UR4+0x138], UR8 ;  /* 0x0001380804ff75b2 */ /* 0x0008640008000100 */
[----:B----4-:R-:W-:Y:S01]  /*0d60*/  NOP ;  /* 0x0000000000007918 */ /* 0x010fe20000000000 */
.L_x_14:
[----:B--23--:R-:W2:Y:S01]  /*0d70*/  S2UR UR7, SR_CgaCtaId ;  /* 0x00000000000779c3 */ /* 0x00cea20000008800 */
[----:B------:R-:W-:Y:S01]  /*0d80*/  VOTEU.ALL UP0, P1 ;  /* 0x0000000000ff7886 */ /* 0x000fe20000800000 */
[----:B------:R-:W-:Y:S01]  /*0d90*/  UMOV UR4, 0x20 ;  /* 0x0000002000047882 */ /* 0x000fe20000000000 */
[----:B------:R-:W-:Y:S01]  /*0da0*/  NOP ;  /* 0x0000000000007918 */ /* 0x000fe20000000000 */
[----:B-1----:R-:W-:Y:S01]  /*0db0*/  LOP3.LUT R3, R74, 0x1f, RZ, 0xc0, !PT ;  /* 0x0000001f4a037812 */ /* 0x002fe200078ec0ff */
[----:B------:R-:W-:Y:S01]  /*0dc0*/  UISETP.NE.AND UP4, UPT, UR18, URZ, UPT ;  /* 0x000000ff1200728c */ /* 0x000fe2000bf85270 */
[----:B------:R-:W-:Y:S01]  /*0dd0*/  @!UP0 UMOV UR6, 0x400 ;  /* 0x0000040000068882 */ /* 0x000fe20000000000 */
[----:B------:R-:W-:-:S04]  /*0de0*/  @!UP0 UIADD3 UR4, UPT, UPT, -UR4, 0x100000, URZ ;  /* 0x0010000004048890 */ /* 0x000fc8000fffe1ff */
[----:B------:R-:W-:Y:S02]  /*0df0*/  @!UP0 USHF.L.U32 UR5, UR4, 0xb, URZ ;  /* 0x0000000b04058899 */ /* 0x000fe400080006ff */
[----:B------:R-:W-:Y:S02]  /*0e00*/  @!UP0 USHF.L.U32 UR4, UR4, 0x1, URZ ;  /* 0x0000000104048899 */ /* 0x000fe400080006ff */
[----:B--2---:R-:W-:Y:S01]  /*0e10*/  @!UP0 ULEA UR6, UR7, UR6, 0x18 ;  /* 0x0000000607068291 */ /* 0x004fe2000f8ec0ff */
[----:B------:R-:W1:Y:S01]  /*0e20*/  LDCU UR7, c[0x0][0x36c] ;  /* 0x00006d80ff0777ac */ /* 0x000e620008000800 */
[----:B------:R-:W-:Y:S01]  /*0e30*/  VOTEU.ALL UP0, P1 ;  /* 0x0000000000ff7886 */ /* 0x000fe20000800000 */
[----:B------:R-:W2:Y:S09]  /*0e40*/  FENCE.VIEW.ASYNC.S ;  /* 0x00000000000073c6 */ /* 0x000eb20000000000 */
[----:B--2---:R2:W3:Y:S01]  /*0e50*/  @!UP0 SYNCS.EXCH.64 URZ, [UR6+0x140], UR4 ;  /* 0x0001400406ff85b2 */ /* 0x0044e20008000100 */
[----:B-1----:R-:W-:-:S09]  /*0e60*/  UISETP.EQ.U32.AND UP6, UPT, UR7, 0x1, UPT ;  /* 0x000000010700788c */ /* 0x002fd2000bfc2070 */
[----:B--2---:R-:W-:Y:S05]  /*0e70*/  BRA.U !UP6, `(.L_x_15) ;  /* 0x000000010e087547 */ /* 0x004fea000b800000 */
[----:B---3--:R-:W-:Y:S01]  /*0e80*/  UCGABAR_ARV ;  /* 0x00000000000079c7 */ /* 0x008fe20008000000 */
[----:B------:R-:W-:Y:S05]  /*0e90*/  BRA `(.L_x_16) ;  /* 0x0000000000047947 */ /* 0x000fea0003800000 */
.L_x_15:
[----:B---3--:R-:W-:Y:S01]  /*0ea0*/  NOP ;  /* 0x0000000000007918 */ /* 0x008fe20000000000 */
.L_x_16:
[----:B------:R-:W1:Y:S01]  /*0eb0*/  S2UR UR22, SR_CTAID.X ;  /* 0x00000000001679c3 */ /* 0x000e620000002500 */
[----:B------:R-:W-:-:S05]  /*0ec0*/  CS2R.32 R65, SR_CgaSize ;  /* 0x0000000000417805 */ /* 0x000fca0000008a00 */
[----:B------:R-:W-:-:S05]  /*0ed0*/  IMAD R65, R65, -0xa0, RZ ;  /* 0xffffff6041417824 */ /* 0x000fca00078e02ff */
[----:B------:R-:W-:-:S14]  /*0ee0*/  R2UR UR5, R65 ;  /* 0x00000000410572ca */ /* 0x000fdc00000e0000 */
[----:B------:R-:W2:Y:S01]  /*0ef0*/  LDCU UR5, c[0x0][UR5+0x2b0] ;  /* 0x00005600050577ac */ /* 0x000ea20008000800 */
[----:B------:R-:W-:-:S05]  /*0f00*/  CS2R.32 R65, SR_CgaSize ;  /* 0x0000000000417805 */ /* 0x000fca0000008a00 */
[----:B------:R-:W-:-:S05]  /*0f10*/  IMAD R65, R65, -0xa0, RZ ;  /* 0xffffff6041417824 */ /* 0x000fca00078e02ff */
[----:B------:R-:W-:-:S14]  /*0f20*/  R2UR UR4, R65 ;  /* 0x00000000410472ca */ /* 0x000fdc00000e0000 */
[----:B------:R-:W3:Y:S01]  /*0f30*/  LDCU UR4, c[0x0][UR4+0x2b4] ;  /* 0x00005680040477ac */ /* 0x000ee20008000800 */
[----:B------:R-:W4:Y:S01]  /*0f40*/  S2UR UR19, SR_CTAID.Y ;  /* 0x00000000001379c3 */ /* 0x000f220000002600 */
[----:B------:R-:W-:-:S05]  /*0f50*/  CS2R.32 R65, SR_CgaSize ;  /* 0x0000000000417805 */ /* 0x000fca0000008a00 */
[----:B------:R-:W-:-:S05]  /*0f60*/  IMAD R65, R65, -0xa0, RZ ;  /* 0xffffff6041417824 */ /* 0x000fca00078e02ff */
[----:B------:R-:W-:-:S14]  /*0f70*/  R2UR UR7, R65 ;  /* 0x00000000410772ca */ /* 0x000fdc00000e0000 */
[----:B------:R-:W3:Y:S01]  /*0f80*/  LDCU UR7, c[0x0][UR7+0x2a0] ;  /* 0x00005400070777ac */ /* 0x000ee20008000800 */
[----:B------:R-:W-:-:S05]  /*0f90*/  CS2R.32 R65, SR_CgaSize ;  /* 0x0000000000417805 */ /* 0x000fca0000008a00 */
[----:B------:R-:W-:-:S05]  /*0fa0*/  IMAD R65, R65, -0xa0, RZ ;  /* 0xffffff6041417824 */ /* 0x000fca00078e02ff */
[----:B------:R-:W-:-:S14]  /*0fb0*/  R2UR UR8, R65 ;  /* 0x00000000410872ca */ /* 0x000fdc00000e0000 */
[----:B------:R-:W3:Y:S01]  /*0fc0*/  LDCU UR8, c[0x0][UR8+0x2a4] ;  /* 0x00005480080877ac */ /* 0x000ee20008000800 */
[----:B------:R-:W3:Y:S01]  /*0fd0*/  LDCU UR20, c[0x0][0xc24] ;  /* 0x00018480ff1477ac */ /* 0x000ee20008000800 */
[----:B------:R-:W3:Y:S01]  /*0fe0*/  LDCU UR39, c[0x0][0xc24] ;  /* 0x00018480ff2777ac */ /* 0x000ee20008000800 */
[----:B-1----:R-:W-:Y:S01]  /*0ff0*/  I2FP.F32.U32 R2, UR22 ;  /* 0x0000001600027c45 */ /* 0x002fe20008201000 */
[----:B------:R-:W1:Y:S04]  /*1000*/  LDCU UR24, c[0x0][0xc30] ;  /* 0x00018600ff1877ac */ /* 0x000e680008000800 */
[----:B--2---:R-:W-:Y:S01]  /*1010*/  FMUL R2, R2, UR5 ;  /* 0x0000000502027c20 */ /* 0x004fe20008400000 */
[----:B----4-:R-:W-:-:S05]  /*1020*/  I2FP.F32.U32 R0, UR19 ;  /* 0x0000001300007c45 */ /* 0x010fca0008201000 */
[----:B------:R-:W2:Y:S01]  /*1030*/  F2I.U32.TRUNC.NTZ R2, R2 ;  /* 0x0000000200027305 */ /* 0x000ea2000020f000 */
[----:B---3--:R-:W-:-:S07]  /*1040*/  FMUL R0, R0, UR4 ;  /* 0x0000000400007c20 */ /* 0x008fce0008400000 */
[----:B------:R-:W3:Y:S01]  /*1050*/  F2I.U32.TRUNC.NTZ R0, R0 ;  /* 0x0000000000007305 */ /* 0x000ee2000020f000 */
[----:B--2---:R-:W-:Y:S02]  /*1060*/  R2UR UR4, R2 ;  /* 0x00000000020472ca */ /* 0x004fe400000e0000 */
[----:B------:R-:W-:Y:S02]  /*1070*/  PRMT R2, RZ, 0x7610, R2 ;  /* 0x00007610ff027816 */ /* 0x000fe40000000002 */
[----:B---3--:R-:W-:Y:S02]  /*1080*/  R2UR UR6, R0 ;  /* 0x00000000000672ca */ /* 0x008fe400000e0000 */
[----:B------:R-:W-:-:S07]  /*1090*/  PRMT R0, RZ, 0x7610, R0 ;  /* 0x00007610ff007816 */ /* 0x000fce0000000000 */
[----:B------:R-:W-:-:S04]  /*10a0*/  UIADD3 UR5, UPT, UPT, -UR4, URZ, URZ ;  /* 0x000000ff04057290 */ /* 0x000fc8000fffe1ff */
[----:B------:R-:W-:Y:S02]  /*10b0*/  UIMAD UR5, UR7, UR5, UR22 ;  /* 0x00000005070572a4 */ /* 0x000fe4000f8e0216 */
[----:B------:R-:W-:-:S04]  /*10c0*/  UIADD3 UR4, UPT, UPT, -UR6, URZ, URZ ;  /* 0x000000ff06047290 */ /* 0x000fc8000fffe1ff */
[----:B------:R-:W-:Y:S01]  /*10d0*/  IMAD.U32 R65, RZ, RZ, UR5 ;  /* 0x00000005ff417e24 */ /* 0x000fe2000f8e00ff */
[----:B------:R-:W-:-:S06]  /*10e0*/  UIMAD UR4, UR8, UR4, UR19 ;  /* 0x00000004080472a4 */ /* 0x000fcc000f8e0213 */
[----:B------:R-:W-:Y:S01]  /*10f0*/  IMAD.U32 R64, RZ, RZ, UR4 ;  /* 0x00000004ff407e24 */ /* 0x000fe2000f8e00ff */
[----:B-1----:R-:W-:Y:S06]  /*1100*/  BRA.U UP4, `(.L_x_17) ;  /* 0x0000000104307547 */ /* 0x002fec000b800000 */
[----:B------:R-:W-:Y:S01]  /*1110*/  R2UR UR5, R64 ;  /* 0x00000000400572ca */ /* 0x000fe200000e0000 */
[----:B------:R-:W-:Y:S01]  /*1120*/  UMOV UR7, 0x3 ;  /* 0x0000000300077882 */ /* 0x000fe20000000000 */
[----:B------:R-:W-:-:S11]  /*1130*/  R2UR UR4, R65 ;  /* 0x00000000410472ca */ /* 0x000fd600000e0000 */
[----:B------:R-:W-:-:S04]  /*1140*/  UISETP.NE.AND UP0, UPT, UR5, URZ, UPT ;  /* 0x000000ff0500728c */ /* 0x000fc8000bf05270 */
[----:B------:R-:W-:Y:S02]  /*1150*/  UISETP.LT.U32.OR UP0, UPT, UR4, 0x2, !UP0 ;  /* 0x000000020400788c */ /* 0x000fe4000c701470 */
[----:B------:R-:W-:Y:S02]  /*1160*/  ULOP3.LUT UR4, UR4, 0xfffffffe, URZ, 0xc0, !UPT ;  /* 0xfffffffe04047892 */ /* 0x000fe4000f8ec0ff */
[----:B------:R-:W-:Y:S02]  /*1170*/  USEL UR6, URZ, 0x1, !UP0 ;  /* 0x00000001ff067887 */ /* 0x000fe4000c000000 */
[----:B------:R-:W-:Y:S02]  /*1180*/  USEL UR5, URZ, 0x2, !UP0 ;  /* 0x00000002ff057887 */ /* 0x000fe4000c000000 */
[----:B------:R-:W-:Y:S02]  /*1190*/  USHF.L.U32 UR4, UR7, UR4, URZ ;  /* 0x0000000407047299 */ /* 0x000fe400080006ff */
[----:B------:R-:W-:-:S04]  /*11a0*/  UIADD3 UR5, UPT, UPT, UR6, UR5, URZ ;  /* 0x0000000506057290 */ /* 0x000fc8000fffe0ff */
[----:B------:R-:W-:Y:S02]  /*11b0*/  IMAD.U32 R0, RZ, RZ, UR4 ;  /* 0x00000004ff007e24 */ /* 0x000fe4000f8e00ff */
[----:B------:R-:W-:-:S07]  /*11c0*/  IMAD.U32 R2, RZ, RZ, UR5 ;  /* 0x00000005ff027e24 */ /* 0x000fce000f8e00ff */
.L_x_17:
[----:B------:R-:W1:Y:S01]  /*11d0*/  S2UR UR45, SR_CTAID.Z ;  /* 0x00000000002d79c3 */ /* 0x000e620000002700 */
[----:B------:R-:W-:Y:S01]  /*11e0*/  UISETP.GE.AND UP0, UPT, UR20, 0x1, UPT ;  /* 0x000000011400788c */ /* 0x000fe2000bf06270 */
[----:B------:R-:W-:-:S08]  /*11f0*/  UMOV UR48, UR22 ;  /* 0x0000001600307c82 */ /* 0x000fd00008000000 */
[----:B------:R-:W-:Y:S05]  /*1200*/  BRA.U !UP0, `(.L_x_18) ;  /* 0x0000000108d47547 */ /* 0x000fea000b800000 */
[----:B------:R-:W2:Y:S01]  /*1210*/  LDCU.128 UR12, c[0x0][0xc10] ;  /* 0x00018200ff0c77ac */ /* 0x000ea20008000c00 */
[----:B------:R-:W3:Y:S01]  /*1220*/  LDCU UR21, c[0x0][0xc0c] ;  /* 0x00018180ff1577ac */ /* 0x000ee20008000800 */
[----:B------:R-:W4:Y:S01]  /*1230*/  LDCU UR6, c[0x0][0x370] ;  /* 0x00006e00ff0677ac */ /* 0x000f220008000800 */
[----:B------:R-:W1:Y:S01]  /*1240*/  LDCU UR7, c[0x0][0x374] ;  /* 0x00006e80ff0777ac */ /* 0x000e620008000800 */
[----:B------:R-:W1:Y:S01]  /*1250*/  LDCU UR23, c[0x0][0xc20] ;  /* 0x00018400ff1777ac */ /* 0x000e620008000800 */
[----:B--2---:R-:W-:Y:S02]  /*1260*/  UIMAD.WIDE.U32 UR4, UR22, UR12, URZ ;  /* 0x0000000c160472a5 */ /* 0x004fe4000f8e00ff */
[----:B---3--:R-:W-:Y:S01]  /*1270*/  UISETP.NE.AND UP0, UPT, UR21, 0x1, UPT ;  /* 0x000000011500788c */ /* 0x008fe2000bf05270 */
[----:B------:R-:W2:Y:S01]  /*1280*/  LDCU.64 UR8, c[0x0][0xc28] ;  /* 0x00018500ff0877ac */ /* 0x000ea20008000a00 */
[----:B----4-:R-:W-:-:S03]  /*1290*/  UIMAD.WIDE.U32 UR10, UR6, UR12, URZ ;  /* 0x0000000c060a72a5 */ /* 0x010fc6000f8e00ff */
[----:B------:R-:W-:Y:S01]  /*12a0*/  UMOV UR4, UR5 ;  /* 0x0000000500047c82 */ /* 0x000fe20008000000 */
[----:B------:R-:W-:Y:S02]  /*12b0*/  UISETP.NE.AND UP2, UPT, UR20, 0x1, UPT ;  /* 0x000000011400788c */ /* 0x000fe4000bf45270 */
[----:B------:R-:W-:Y:S01]  /*12c0*/  USHF.R.U32.HI UR4, URZ, UR13, UR4 ;  /* 0x0000000dff047299 */ /* 0x000fe20008011604 */
[----:B------:R-:W-:Y:S01]  /*12d0*/  UMOV UR10, UR11 ;  /* 0x0000000b000a7c82 */ /* 0x000fe20008000000 */
[----:B------:R-:W-:Y:S02]  /*12e0*/  UIMAD.WIDE.U32 UR16, UR19, UR15, URZ ;  /* 0x0000000f131072a5 */ /* 0x000fe4000f8e00ff */
[----:B------:R-:W-:Y:S02]  /*12f0*/  USEL UR5, UR22, UR4, !UP0 ;  /* 0x0000000416057287 */ /* 0x000fe4000c000000 */
[----:B------:R-:W-:Y:S02]  /*1300*/  @UP0 USHF.R.U32.HI UR6, URZ, UR13, UR10 ;  /* 0x0000000dff060299 */ /* 0x000fe4000801160a */
[----:B------:R-:W-:-:S02]  /*1310*/  UISETP.NE.AND UP0, UPT, UR14, 0x1, UPT ;  /* 0x000000010e00788c */ /* 0x000fc4000bf05270 */
[----:B-1----:R-:W-:Y:S02]  /*1320*/  UIMAD.WIDE.U32 UR10, UR7, UR15, URZ ;  /* 0x0000000f070a72a5 */ /* 0x002fe4000f8e00ff */
[----:B--2---:R-:W-:Y:S01]  /*1330*/  UIMAD.WIDE.U32 UR12, UR6, UR8, URZ ;  /* 0x00000008060c72a5 */ /* 0x004fe2000f8e00ff */
[----:B------:R-:W-:Y:S01]  /*1340*/  UMOV UR4, UR17 ;  /* 0x0000001100047c82 */ /* 0x000fe20008000000 */
[----:B------:R-:W-:-:S03]  /*1350*/  UIADD3 UR48, UPT, UPT, -UR5, URZ, URZ ;  /* 0x000000ff05307290 */ /* 0x000fc6000fffe1ff */
[----:B------:R-:W-:Y:S01]  /*1360*/  UMOV UR10, UR11 ;  /* 0x0000000b000a7c82 */ /* 0x000fe20008000000 */
[----:B------:R-:W-:Y:S02]  /*1370*/  USHF.R.U32.HI UR4, URZ, UR23, UR4 ;  /* 0x00000017ff047299 */ /* 0x000fe40008011604 */
[----:B------:R-:W-:Y:S01]  /*1380*/  @UP0 USHF.R.U32.HI UR7, URZ, UR23, UR10 ;  /* 0x00000017ff070299 */ /* 0x000fe2000801160a */
[----:B------:R-:W-:Y:S01]  /*1390*/  UMOV UR12, UR13 ;  /* 0x0000000d000c7c82 */ /* 0x000fe20008000000 */
[----:B------:R-:W-:Y:S02]  /*13a0*/  USEL UR4, UR19, UR4, !UP0 ;  /* 0x0000000413047287 */ /* 0x000fe4000c000000 */
[----:B------:R-:W-:Y:S02]  /*13b0*/  UIMAD.WIDE.U32 UR10, UR7, UR8, URZ ;  /* 0x00000008070a72a5 */ /* 0x000fe4000f8e00ff */
[----:B------:R-:W-:Y:S02]  /*13c0*/  @UP2 USHF.R.U32.HI UR6, URZ, UR9, UR12 ;  /* 0x00000009ff062299 */ /* 0x000fe4000801160c */
[----:B------:R-:W-:-:S02]  /*13d0*/  UIMAD.WIDE.U32 UR12, UR4, UR8, URZ ;  /* 0x00000008040c72a5 */ /* 0x000fc4000f8e00ff */
[----:B------:R-:W-:Y:S01]  /*13e0*/  UIMAD UR48, UR21, UR48, UR22 ;  /* 0x00000030153072a4 */ /* 0x000fe2000f8e0216 */
[----:B------:R-:W-:Y:S02]  /*13f0*/  UMOV UR10, UR11 ;  /* 0x0000000b000a7c82 */ /* 0x000fe40008000000 */
[----:B------:R-:W-:Y:S02]  /*1400*/  @UP2 USHF.R.U32.HI UR7, URZ, UR9, UR10 ;  /* 0x00000009ff072299 */ /* 0x000fe4000801160a */
[----:B------:R-:W-:Y:S02]  /*1410*/  UIMAD UR10, UR6, UR20, URZ ;  /* 0x00000014060a72a4 */ /* 0x000fe4000f8e02ff */
[----:B------:R-:W-:-:S04]  /*1420*/  UIMAD UR7, UR7, UR20, URZ ;  /* 0x00000014070772a4 */ /* 0x000fc8000f8e02ff */
[----:B------:R-:W-:-:S03]  /*1430*/  UISETP.GE.AND UP0, UPT, UR4, UR7, UPT ;  /* 0x000000070400728c */ /* 0x000fc6000bf06270 */
[----:B------:R-:W-:Y:S01]  /*1440*/  UMOV UR7, UR13 ;  /* 0x0000000d00077c82 */ /* 0x000fe20008000000 */
[----:B------:R-:W-:Y:S02]  /*1450*/  UISETP.GE.OR UP0, UPT, UR5, UR10, UP0 ;  /* 0x0000000a0500728c */ /* 0x000fe40008706670 */
[----:B------:R-:W-:Y:S02]  /*1460*/  UIMAD.WIDE.U32 UR10, UR5, UR8, URZ ;  /* 0x00000008050a72a5 */ /* 0x000fe4000f8e00ff */
[----:B------:R-:W-:Y:S02]  /*1470*/  USHF.R.U32.HI UR7, URZ, UR9, UR7 ;  /* 0x00000009ff077299 */ /* 0x000fe40008011607 */
[----:B------:R-:W-:Y:S02]  /*1480*/  UIADD3 UR10, UPT, UPT, -UR4, URZ, URZ ;  /* 0x000000ff040a7290 */ /* 0x000fe4000fffe1ff */
[----:B------:R-:W-:Y:S02]  /*1490*/  USEL UR7, UR4, UR7, !UP2 ;  /* 0x0000000704077287 */ /* 0x000fe4000d000000 */
[----:B------:R-:W-:Y:S01]  /*14a0*/  UIMAD UR10, UR14, UR10, UR19 ;  /* 0x0000000a0e0a72a4 */ /* 0x000fe2000f8e0213 */
[----:B------:R-:W-:-:S02]  /*14b0*/  @!UP0 UMOV UR8, UR11 ;  /* 0x0000000b00088c82 */ /* 0x000fc40008000000 */
[----:B------:R-:W-:Y:S02]  /*14c0*/  @!UP0 USHF.R.U32.HI UR8, URZ, UR9, UR8 ;  /* 0x00000009ff088299 */ /* 0x000fe40008011608 */
[----:B------:R-:W-:Y:S02]  /*14d0*/  UIADD3 UR9, UPT, UPT, -UR7, URZ, URZ ;  /* 0x000000ff07097290 */ /* 0x000fe4000fffe1ff */
[----:B------:R-:W-:Y:S02]  /*14e0*/  @!UP0 USEL UR8, UR5, UR8, !UP2 ;  /* 0x0000000805088287 */ /* 0x000fe4000d000000 */
[----:B------:R-:W-:Y:S02]  /*14f0*/  UIMAD UR9, UR20, UR9, UR4 ;  /* 0x00000009140972a4 */ /* 0x000fe4000f8e0204 */
[----:B------:R-:W-:Y:S02]  /*1500*/  @!UP0 UIADD3 UR7, UPT, UPT, UR7, -UR8, URZ ;  /* 0x8000000807078290 */ /* 0x000fe4000fffe0ff */
[----:B------:R-:W-:-:S02]  /*1510*/  @!UP0 UIMAD UR6, UR9, UR6, UR8 ;  /* 0x00000006090682a4 */ /* 0x000fc4000f8e0208 */
[----:B------:R-:W-:-:S04]  /*1520*/  @!UP0 UIMAD UR4, UR7, UR20, UR5 ;  /* 0x00000014070482a4 */ /* 0x000fc8000f8e0205 */
[----:B------:R-:W-:Y:S01]  /*1530*/  UIMAD UR19, UR4, UR14, UR10 ;  /* 0x0000000e041372a4 */ /* 0x000fe2000f8e020a */
[----:B------:R-:W-:Y:S02]  /*1540*/  @!UP0 UMOV UR5, UR6 ;  /* 0x0000000600058c82 */ /* 0x000fe40008000000 */
[----:B------:R-:W-:-:S12]  /*1550*/  UIMAD UR48, UR5, UR21, UR48 ;  /* 0x00000015053072a4 */ /* 0x000fd8000f8e0230 */
.L_x_18:
[----:B------:R-:W-:-:S09]  /*1560*/  UISETP.NE.AND UP0, UPT, UR24, 0x1, UPT ;  /* 0x000000011800788c */ /* 0x000fd2000bf05270 */
[----:B------:R-:W-:Y:S05]  /*1570*/  BRA.U UP0, `(.L_x_19) ;  /* 0x0000000100407547 */ /* 0x000fea000b800000 */
[----:B------:R-:W2:Y:S01]  /*1580*/  LDCU.128 UR8, c[0x0][0xc10] ;  /* 0x00018200ff0877ac */ /* 0x000ea20008000c00 */
[----:B------:R-:W3:Y:S01]  /*1590*/  LDCU UR12, c[0x0][0xc0c] ;  /* 0x00018180ff0c77ac */ /* 0x000ee20008000800 */
[----:B------:R-:W4:Y:S01]  /*15a0*/  LDCU UR13, c[0x0][0xc20] ;  /* 0x00018400ff0d77ac */ /* 0x000f220008000800 */
[----:B--2---:R-:W-:Y:S02]  /*15b0*/  UIMAD.WIDE.U32 UR4, UR48, UR8, URZ ;  /* 0x00000008300472a5 */ /* 0x004fe4000f8e00ff */
[----:B------:R-:W-:Y:S02]  /*15c0*/  UIMAD.WIDE.U32 UR6, UR19, UR11, URZ ;  /* 0x0000000b130672a5 */ /* 0x000fe4000f8e00ff */
[----:B---3--:R-:W-:Y:S02]  /*15d0*/  UISETP.NE.AND UP0, UPT, UR12, 0x1, UPT ;  /* 0x000000010c00788c */ /* 0x008fe4000bf05270 */
[----:B------:R-:W-:-:S03]  /*15e0*/  USHF.R.U32.HI UR5, URZ, UR9, UR5 ;  /* 0x00000009ff057299 */ /* 0x000fc60008011605 */
[----:B------:R-:W-:Y:S01]  /*15f0*/  UMOV UR4, UR7 ;  /* 0x0000000700047c82 */ /* 0x000fe20008000000 */
[----:B------:R-:W-:Y:S02]  /*1600*/  USEL UR5, UR48, UR5, !UP0 ;  /* 0x0000000530057287 */ /* 0x000fe4000c000000 */
[----:B------:R-:W-:Y:S02]  /*1610*/  UISETP.NE.AND UP0, UPT, UR10, 0x1, UPT ;  /* 0x000000010a00788c */ /* 0x000fe4000bf05270 */
[----:B----4-:R-:W-:-:S04]  /*1620*/  USHF.R.U32.HI UR4, URZ, UR13, UR4 ;  /* 0x0000000dff047299 */ /* 0x010fc80008011604 */
[----:B------:R-:W-:-:S04]  /*1630*/  USEL UR4, UR19, UR4, !UP0 ;  /* 0x0000000413047287 */ /* 0x000fc8000c000000 */
[----:B------:R-:W-:Y:S02]  /*1640*/  UIADD3 UR6, UPT, UPT, -UR4, UR5, URZ ;  /* 0x0000000504067290 */ /* 0x000fe4000fffe1ff */
[----:B------:R-:W-:Y:S02]  /*1650*/  UIADD3 UR4, UPT, UPT, UR4, -UR5, URZ ;  /* 0x8000000504047290 */ /* 0x000fe4000fffe0ff */
[----:B------:R-:W-:Y:S02]  /*1660*/  UIMAD UR19, UR6, UR10, UR19 ;  /* 0x0000000a061372a4 */ /* 0x000fe4000f8e0213 */
[----:B------:R-:W-:-:S12]  /*1670*/  UIMAD UR48, UR4, UR12, UR48 ;  /* 0x0000000c043072a4 */ /* 0x000fd8000f8e0230 */
.L_x_19:
[----:B------:R-:W-:Y:S05]  /*1680*/  BRA.U !UP6, `(.L_x_20) ;  /* 0x000000010e0c7547 */ /* 0x000fea000b800000 */
[----:B------:R-:W-:Y:S01]  /*1690*/  UCGABAR_WAIT ;  /* 0x0000000000007dc7 */ /* 0x000fe20008000000 */
[----:B------:R-:W-:Y:S01]  /*16a0*/  CCTL.IVALL ;  /* 0x00000000ff00798f */ /* 0x000fe20002000000 */
[----:B------:R-:W-:Y:S05]  /*16b0*/  BRA `(.L_x_21) ;  /* 0x0000000000047947 */ /* 0x000fea0003800000 */
.L_x_20:
[----:B------:R-:W-:Y:S06]  /*16c0*/  BAR.SYNC.DEFER_BLOCKING 0x0 ;  /* 0x0000000000007b1d */ /* 0x000fec0000010000 */
.L_x_21:
[----:B------:R-:W-:Y:S05]  /*16d0*/  BRA.U UP5, `(.L_x_22) ;  /* 0x0000002105007547 */ /* 0x000fea000b800000 */
[----:B------:R-:W2:Y:S01]  /*16e0*/  LDCU UR5, c[0x0][0x388] ;  /* 0x00007100ff0577ac */ /* 0x000ea20008000800 */
[----:B------:R-:W-:Y:S01]  /*16f0*/  PLOP3.LUT P1, PT, PT, PT, UP3, 0x80, 0x8 ;  /* 0x000000000008781c */ /* 0x000fe20003f2f038 */
[----:B------:R-:W-:Y:S01]  /*1700*/  IMAD.MOV.U32 R2, RZ, RZ, RZ ;  /* 0x000000ffff027224 */ /* 0x000fe200078e00ff */
[----:B------:R-:W-:Y:S01]  /*1710*/  ISETP.EQ.OR P2, PT, R3, RZ, P3 ;  /* 0x000000ff0300720c */ /* 0x000fe20001f42670 */
[----:B------:R-:W3:Y:S01]  /*1720*/  LDCU UR8, c[0x0][0x38c] ;  /* 0x00007180ff0877ac */ /* 0x000ee20008000800 */
[----:B------:R-:W-:Y:S01]  /*1730*/  PLOP3.LUT P1, PT, P1, PT, PT, 0x8, 0x80 ;  /* 0x000000000080781c */ /* 0x000fe20000f2e170 */
[----:B------:R-:W4:Y:S01]  /*1740*/  LDCU.64 UR6, c[0x0][0x390] ;  /* 0x00007200ff0677ac */ /* 0x000f220008000a00 */
[----:B------:R-:W-:Y:S02]  /*1750*/  USHF.L.U32 UR64, UR22, 0x6, URZ ;  /* 0x0000000616407899 */ /* 0x000fe400080006ff */
[----:B------:R-:W-:Y:S01]  /*1760*/  UISETP.NE.AND UP1, UPT, UR18, URZ, UPT ;  /* 0x000000ff1200728c */ /* 0x000fe2000bf25270 */
[----:B------:R-:W1:Y:S01]  /*1770*/  LDCU UR63, c[0x0][0x370] ;  /* 0x00006e00ff3f77ac */ /* 0x000e620008000800 */
[----:B--2---:R-:W-:Y:S01]  /*1780*/  UIADD3 UR5, UPT, UPT, UR5, 0x1f, URZ ;  /* 0x0000001f05057890 */ /* 0x004fe2000fffe0ff */
[----:B------:R-:W2:Y:S03]  /*1790*/  LDCU.64 UR56, c[0x0][0x348] ;  /* 0x00006900ff3877ac */ /* 0x000ea60008000a00 */
[----:B------:R-:W-:-:S02]  /*17a0*/  USHF.R.S32.HI UR4, URZ, 0x1f, UR5 ;  /* 0x0000001fff047899 */ /* 0x000fc40008011405 */
[----:B------:R-:W-:Y:S02]  /*17b0*/  ULOP3.LUT UR64, UR64, 0x40, URZ, 0xc0, !UPT ;  /* 0x0000004040407892 */ /* 0x000fe4000f8ec0ff */
[----:B------:R-:W-:Y:S01]  /*17c0*/  ULEA.HI UR4, UR4, UR5, URZ, 0x5 ;  /* 0x0000000504047291 */ /* 0x000fe2000f8f28ff */
[----:B------:R-:W1:Y:S03]  /*17d0*/  LDCU UR62, c[0x0][0x374] ;  /* 0x00006e80ff3e77ac */ /* 0x000e660008000800 */
[----:B------:R-:W-:Y:S02]  /*17e0*/  USHF.R.S32.HI UR4, URZ, 0x5, UR4 ;  /* 0x00000005ff047899 */ /* 0x000fe40008011404 */
[----:B------:R-:W-:Y:S02]  /*17f0*/  USEL UR52, UR69, 0x2, UP1 ;  /* 0x0000000245347887 */ /* 0x000fe40008800000 */
[----:B---3--:R-:W-:Y:S01]  /*1800*/  UIMAD UR4, UR4, UR8, URZ ;  /* 0x00000008040472a4 */ /* 0x008fe2000f8e02ff */
[----:B------:R-:W-:Y:S01]  /*1810*/  UMOV UR40, 0x1 ;  /* 0x0000000100287882 */ /* 0x000fe20000000000 */
[----:B------:R-:W-:-:S02]  /*1820*/  UMOV UR44, URZ ;  /* 0x000000ff002c7c82 */ /* 0x000fc40008000000 */
[----:B----4-:R-:W-:Y:S01]  /*1830*/  UIMAD UR4, UR4, UR6, URZ ;  /* 0x00000006040472a4 */ /* 0x010fe2000f8e02ff */
[----:B------:R-:W-:Y:S01]  /*1840*/  UMOV UR27, URZ ;  /* 0x000000ff001b7c82 */ /* 0x000fe20008000000 */
[----:B------:R-:W-:Y:S02]  /*1850*/  UMOV UR53, URZ ;  /* 0x000000ff00357c82 */ /* 0x000fe40008000000 */
[----:B------:R-:W-:-:S04]  /*1860*/  UIMAD UR65, UR4, UR7, URZ ;  /* 0x00000007044172a4 */ /* 0x000fc8000f8e02ff */
[----:B------:R-:W-:Y:S02]  /*1870*/  UISETP.NE.AND UP2, UPT, UR65, URZ, UPT ;  /* 0x000000ff4100728c */ /* 0x000fe4000bf45270 */
[----:B------:R-:W-:-:S04]  /*1880*/  UISETP.LT.U32.AND UP0, UPT, UR65, 0xc, UPT ;  /* 0x0000000c4100788c */ /* 0x000fc8000bf01070 */
[----:B------:R-:W-:-:S04]  /*1890*/  USEL UR4, UR65, 0xc, UP0 ;  /* 0x0000000c41047887 */ /* 0x000fc80008000000 */
[----:B------:R-:W-:Y:S02]  /*18a0*/  UIADD3 UR5, UPT, UPT, UR4, -0x1, URZ ;  /* 0xffffffff04057890 */ /* 0x000fe4000fffe0ff */
[----:B------:R-:W-:Y:S02]  /*18b0*/  @!UP2 UIADD3 UR5, UPT, UPT, UR4, URZ, URZ ;  /* 0x000000ff0405a290 */ /* 0x000fe4000fffe0ff */
[----:B------:R-:W-:Y:S02]  /*18c0*/  UIADD3 UR61, UPT, UPT, UR65, -UR4, URZ ;  /* 0x80000004413d7290 */ /* 0x000fe4000fffe0ff */
[----:B-12---:R-:W-:-:S12]  /*18d0*/  UIADD3 UR66, UPT, UPT, UR5, 0x1, URZ ;  /* 0x0000000105427890 */ /* 0x006fd8000fffe0ff */
.L_x_40:
[----:B------:R-:W1:Y:S01]  /*18e0*/  S2UR UR45, SR_CgaCtaId ;  /* 0x00000000002d79c3 */ /* 0x000e620000008800 */
[----:B------:R-:W-:Y:S01]  /*18f0*/  UMOV UR4, 0x400 ;  /* 0x0000040000047882 */ /* 0x000fe20000000000 */
[----:B------:R-:W-:Y:S01]  /*1900*/  MOV R0, UR40 ;  /* 0x0000002800007c02 */ /* 0x000fe20008000f00 */
[----:B------:R-:W-:Y:S02]  /*1910*/  UISETP.NE.AND UP0, UPT, UR65, URZ, UPT ;  /* 0x000000ff4100728c */ /* 0x000fe4000bf05270 */
[----:B------:R-:W-:Y:S01]  /*1920*/  ULEA UR34, UR19, UR64, 0x7 ;  /* 0x0000004013227291 */ /* 0x000fe2000f8e38ff */
[----:B------:R-:W-:Y:S01]  /*1930*/  SHF.L.U32 R0, R0, 0x1f, RZ ;  /* 0x0000001f00007819 */ /* 0x000fe200000006ff */
[----:B------:R-:W-:Y:S01]  /*1940*/  UMOV UR31, URZ ;  /* 0x000000ff001f7c82 */ /* 0x000fe20008000000 */
[----:B------:R-:W-:Y:S01]  /*1950*/  UMOV UR38, URZ ;  /* 0x000000ff00267c82 */ /* 0x000fe20008000000 */
[----:B------:R-:W-:Y:S01]  /*1960*/  UMOV UR37, URZ ;  /* 0x000000ff00257c82 */ /* 0x000fe20008000000 */
[----:B------:R-:W-:Y:S01]  /*1970*/  UMOV UR36, URZ ;  /* 0x000000ff00247c82 */ /* 0x000fe20008000000 */
[----:B-1----:R-:W-:-:S04]  /*1980*/  ULEA UR45, UR45, UR4, 0x18 ;  /* 0x000000042d2d7291 */ /* 0x002fc8000f8ec0ff */
[----:B------:R-:W-:-:S09]  /*1990*/  ULEA UR4, UR44, UR45, 0x3 ;  /* 0x0000002d2c047291 */ /* 0x000fd2000f8e18ff */
[----:B------:R1:W2:Y:S01]  /*19a0*/  SYNCS.PHASECHK.TRANS64.TRYWAIT P0, [UR4+0x60], R0 ;  /* 0x00006000ff0075a7 */ /* 0x0002a20008001104 */
[----:B------:R-:W-:-:S04]  /*19b0*/  ULEA.HI UR4, UR48, UR48, URZ, 0x1 ;  /* 0x0000003030047291 */ /* 0x000fc8000f8f08ff */
[----:B------:R-:W-:-:S04]  /*19c0*/  USHF.L.U32 UR4, UR4, 0x6, URZ ;  /* 0x0000000604047899 */ /* 0x000fc800080006ff */
[----:B------:R-:W-:Y:S01]  /*19d0*/  ULOP3.LUT UR41, UR64, 0xffffff80, UR4, 0xf8, !UPT ;  /* 0xffffff8040297892 */ /* 0x000fe2000f8ef804 */
[----:B------:R-:W-:Y:S11]  /*19e0*/  BRA.U !UP0, `(.L_x_23) ;  /* 0x0000000508c87547 */ /* 0x000ff6000b800000 */
[----:B------:R-:W3:Y:S01]  /*19f0*/  LDCU.128 UR12, c[0x0][0x480] ;  /* 0x00009000ff0c77ac */ /* 0x000ee20008000c00 */
[----:B------:R-:W4:Y:S01]  /*1a00*/  LDCU.128 UR8, c[0x0][0x490] ;  /* 0x00009200ff0877ac */ /* 0x000f220008000c00 */
[----:B------:R-:W1:Y:S01]  /*1a10*/  LDCU.64 UR28, c[0x0][0x4c0] ;  /* 0x00009800ff1c77ac */ /* 0x000e620008000a00 */
[----:B------:R-:W1:Y:S01]  /*1a20*/  LDCU.64 UR16, c[0x0][0x4f0] ;  /* 0x00009e00ff1077ac */ /* 0x000e620008000a00 */
[----:B------:R-:W1:Y:S01]  /*1a30*/  LDCU UR19, c[0x0][0x4ec] ;  /* 0x00009d80ff1377ac */ /* 0x000e620008000800 */
[----:B---3--:R-:W-:Y:S02]  /*1a40*/  UIMAD.WIDE.U32 UR4, UR41, UR13, URZ ;  /* 0x0000000d290472a5 */ /* 0x008fe4000f8e00ff */
[----:B------:R-:W-:Y:S02]  /*1a50*/  UISETP.NE.AND UP0, UPT, UR12, 0x1, UPT ;  /* 0x000000010c00788c */ /* 0x000fe4000bf05270 */
[----:B------:R-:W-:Y:S02]  /*1a60*/  USHF.R.U32.HI UR5, URZ, UR14, UR5 ;  /* 0x0000000eff057299 */ /* 0x000fe40008011605 */
[----:B------:R-:W-:-:S02]  /*1a70*/  UIADD3 UR53, UPT, UPT, UR66, UR27, URZ ;  /* 0x0000001b42357290 */ /* 0x000fc4000fffe0ff */
[----:B------:R-:W-:Y:S02]  /*1a80*/  USEL UR5, UR41, UR5, !UP0 ;  /* 0x0000000529057287 */ /* 0x000fe4000c000000 */
[----:B------:R-:W-:Y:S02]  /*1a90*/  UISETP.NE.AND UP0, UPT, UR15, 0x1, UPT ;  /* 0x000000010f00788c */ /* 0x000fe4000bf05270 */
[----:B----4-:R-:W-:Y:S01]  /*1aa0*/  UIMAD.WIDE.U32 UR6, UR5, UR8, URZ ;  /* 0x00000008050672a5 */ /* 0x010fe2000f8e00ff */
[----:B------:R-:W3:Y:S01]  /*1ab0*/  LDCU UR8, c[0x0][0x4a0] ;  /* 0x00009400ff0877ac */ /* 0x000ee20008000800 */
[----:B------:R-:W4:Y:S05]  /*1ac0*/  LDCU UR50, c[0x0][0x38c] ;  /* 0x00007180ff3277ac */ /* 0x000f2a0008000800 */
[----:B------:R-:W-:Y:S01]  /*1ad0*/  UMOV UR4, UR7 ;  /* 0x0000000700047c82 */ /* 0x000fe20008000000 */
[----:B------:R-:W1:Y:S01]  /*1ae0*/  LDCU.64 UR46, c[0x0][0x390] ;  /* 0x00007200ff2e77ac */ /* 0x000e620008000a00 */
[----:B------:R-:W-:Y:S01]  /*1af0*/  USHF.R.U32.HI UR4, URZ, UR9, UR4 ;  /* 0x00000009ff047299 */ /* 0x000fe20008011604 */
[----:B------:R-:W4:Y:S03]  /*1b00*/  LDCU UR9, c[0x0][0x4c8] ;  /* 0x00009900ff0977ac */ /* 0x000f260008000800 */
[----:B------:R-:W-:-:S02]  /*1b10*/  USEL UR4, UR5, UR4, !UP0 ;  /* 0x0000000405047287 */ /* 0x000fc4000c000000 */
[----:B------:R-:W-:Y:S02]  /*1b20*/  UISETP.NE.AND UP0, UPT, UR10, 0x1, UPT ;  /* 0x000000010a00788c */ /* 0x000fe4000bf05270 */
[----:B------:R-:W-:Y:S01]  /*1b30*/  UIMAD.WIDE.U32 UR6, UR4, UR11, URZ ;  /* 0x0000000b040672a5 */ /* 0x000fe2000f8e00ff */
[----:B------:R-:W1:Y:S01]  /*1b40*/  LDCU.64 UR24, c[0x0][0x4d0] ;  /* 0x00009a00ff1877ac */ /* 0x000e620008000a00 */
[----:B------:R-:W-:-:S05]  /*1b50*/  UMOV UR31, URZ ;  /* 0x000000ff001f7c82 */ /* 0x000fca0008000000 */
[----:B------:R-:W-:Y:S01]  /*1b60*/  UMOV UR6, UR7 ;  /* 0x0000000700067c82 */ /* 0x000fe20008000000 */
[----:B------:R-:W-:Y:S02]  /*1b70*/  UIADD3 UR7, UPT, UPT, -UR4, URZ, URZ ;  /* 0x000000ff04077290 */ /* 0x000fe4000fffe1ff */
[----:B---3--:R-:W-:Y:S02]  /*1b80*/  USHF.R.U32.HI UR6, URZ, UR8, UR6 ;  /* 0x00000008ff067299 */ /* 0x008fe40008011606 */
[----:B------:R-:W-:Y:S02]  /*1b90*/  UIADD3 UR8, UPT, UPT, -UR5, URZ, URZ ;  /* 0x000000ff05087290 */ /* 0x000fe4000fffe1ff */
[----:B------:R-:W-:Y:S02]  /*1ba0*/  USEL UR22, UR4, UR6, !UP0 ;  /* 0x0000000604167287 */ /* 0x000fe4000c000000 */
[----:B------:R-:W-:Y:S02]  /*1bb0*/  UIMAD UR7, UR15, UR7, UR5 ;  /* 0x000000070f0772a4 */ /* 0x000fe4000f8e0205 */
[----:B------:R-:W-:-:S02]  /*1bc0*/  UIADD3 UR6, UPT, UPT, -UR22, URZ, URZ ;  /* 0x000000ff16067290 */ /* 0x000fc4000fffe1ff */
[----:B------:R-:W-:Y:S02]  /*1bd0*/  UIMAD UR8, UR12, UR8, UR41 ;  /* 0x000000080c0872a4 */ /* 0x000fe4000f8e0229 */
[----:B------:R-:W-:Y:S02]  /*1be0*/  UIMAD UR21, UR10, UR6, UR4 ;  /* 0x000000060a1572a4 */ /* 0x000fe4000f8e0204 */
[----:B-1----:R-:W-:Y:S01]  /*1bf0*/  UIMAD UR20, UR7, UR29, UR16 ;  /* 0x0000001d071472a4 */ /* 0x002fe2000f8e0210 */
[----:B------:R-:W1:Y:S04]  /*1c00*/  LDCU UR15, c[0x0][0x4cc] ;  /* 0x00009980ff0f77ac */ /* 0x000e680008000800 */
[----:B------:R-:W3:Y:S01]  /*1c10*/  LDCU UR6, c[0x0][0x500] ;  /* 0x0000a000ff0677ac */ /* 0x000ee20008000800 */
[----:B------:R-:W1:Y:S01]  /*1c20*/  LDCU.64 UR4, c[0x0][0x4f8] ;  /* 0x00009f00ff0477ac */ /* 0x000e620008000a00 */
[----:B------:R-:W-:-:S02]  /*1c30*/  UIADD3 UR10, UPT, UPT, UR34, 0x20, URZ ;  /* 0x00000020220a7890 */ /* 0x000fc4000fffe0ff */
[----:B------:R-:W-:Y:S02]  /*1c40*/  UIMAD UR19, UR8, UR28, UR19 ;  /* 0x0000001c081372a4 */ /* 0x000fe4000f8e0213 */
[----:B----4-:R-:W-:Y:S01]  /*1c50*/  UIMAD UR21, UR21, UR9, UR17 ;  /* 0x00000009151572a4 */ /* 0x010fe2000f8e0211 */
[----:B------:R-:W-:Y:S01]  /*1c60*/  UMOV UR7, UR44 ;  /* 0x0000002c00077c82 */ /* 0x000fe20008000000 */
[----:B------:R-:W-:Y:S01]  /*1c70*/  UMOV UR36, URZ ;  /* 0x000000ff00247c82 */ /* 0x000fe20008000000 */
[----:B------:R-:W-:Y:S01]  /*1c80*/  UMOV UR37, URZ ;  /* 0x000000ff00257c82 */ /* 0x000fe20008000000 */
[----:B------:R-:W-:-:S08]  /*1c90*/  UMOV UR38, URZ ;  /* 0x000000ff00267c82 */ /* 0x000fd00008000000 */
.L_x_29:
[----:B------:R-:W-:Y:S01]  /*1ca0*/  @!P3 MOV R3, 0x8000 ;  /* 0x000080000003b802 */ /* 0x000fe20000000f00 */
[----:B------:R-:W-:Y:S01]  /*1cb0*/  ULEA UR17, UR7, UR45, 0x3 ;  /* 0x0000002d07117291 */ /* 0x000fe2000f8e18ff */
[----:B-12---:R-:W-:Y:S11]  /*1cc0*/  @P0 BRA `(.L_x_24) ;  /* 0x0000000000100947 */ /* 0x006ff60003800000 */
[----:B------:R-:W-:Y:S04]  /*1cd0*/  MOV R0, UR40 ;  /* 0x0000002800007c02 */ /* 0x000fe80008000f00 */
[----:B------:R-:W-:Y:S04]  /*1ce0*/  SHF.L.U32 R5, R0, 0x1f, RZ ;  /* 0x0000001f00057819 */ /* 0x000fe800000006ff */
[----:B------:R-:W2:Y:S02]  /*1cf0*/  SYNCS.PHASECHK.TRANS64.TRYWAIT P0, [UR17+0x60], R5 ;  /* 0x00006005ff0075a7 */ /* 0x000ea40008001111 */
[----:B--2---:R-:W-:Y:S05]  /*1d00*/  @!P0 BRA `(.L_x_25) ;  /* 0x0000008000748947 */ /* 0x004fea0003800000 */
.L_x_24:
[----:B------:R4:W-:Y:S01]  /*1d10*/  @!P3 SYNCS.ARRIVE.TRANS64 RZ, [UR17], R3 ;  /* 0x00000003ffffb9a7 */ /* 0x0009e20008000011 */
[----:B------:R-:W-:Y:S04]  /*1d20*/  ULOP3.LUT UR8, UR52, 0x2, URZ, 0xfc, !UPT ;  /* 0x0000000234087892 */ /* 0x000fe8000f8efcff */
[----:B------:R-:W-:Y:S09]  /*1d30*/  UISETP.NE.AND UP0, UPT, UR8, 0x2, UPT ;  /* 0x000000020800788c */ /* 0x000ff2000bf05270 */
[----:B------:R-:W-:Y:S05]  /*1d40*/  BRA.U UP0, `(.L_x_26) ;  /* 0x0000000100047547 */ /* 0x000fea000b800000 */
[----:B-1-3--:R-:W-:Y:S05]  /*1d50*/  BPT.TRAP 0x1 ;  /* 0x000000040000795c */ /* 0x00afea0000300000 */
.L_x_26:
[----:B------:R-:W-:Y:S04]  /*1d60*/  BSSY.RECONVERGENT B0, `(.L_x_27) ;  /* 0x0000003000007945 */ /* 0x000fe80003800200 */
[----:B------:R-:W-:Y:S05]  /*1d70*/  @P2 BRA `(.L_x_28) ;  /* 0x0000000000042947 */ /* 0x000fea0003800000 */
[----:B-1-3--:R-:W-:Y:S05]  /*1d80*/  BPT.TRAP 0x1 ;  /* 0x000000040000795c */ /* 0x00afea0000300000 */
.L_x_28:
[----:B-1-3--:R-:W-:Y:S05]  /*1d90*/  BSYNC.RECONVERGENT B0 ;  /* 0x0000000000007941 */ /* 0x00afea0003800200 */
.L_x_27:
[----:B------:R-:W-:Y:S02]  /*1da0*/  UIADD3 UR8, UPT, UPT, UR7, 0x1, URZ ;  /* 0x0000000107087890 */ /* 0x000fe4000fffe0ff */
[----:B------:R-:W-:Y:S02]  /*1db0*/  ULEA UR11, UR7, UR45, 0xd ;  /* 0x0000002d070b7291 */ /* 0x000fe4000f8e68ff */
[----:B------:R-:W-:Y:S02]  /*1dc0*/  UISETP.NE.AND UP0, UPT, UR8, 0xc, UPT ;  /* 0x0000000c0800788c */ /* 0x000fe4000bf05270 */
[----:B------:R-:W-:Y:S02]  /*1dd0*/  UIADD3 UR42, UP1, UPT, UR56, 0x80, URZ ;  /* 0x00000080382a7890 */ /* 0x000fe4000ff3e0ff */
[----:B------:R-:W-:Y:S02]  /*1de0*/  USEL UR9, URZ, 0x1, UP0 ;  /* 0x00000001ff097887 */ /* 0x000fe40008000000 */
[----:B------:R-:W-:Y:S02]  /*1df0*/  USEL UR44, UR8, URZ, UP0 ;  /* 0x000000ff082c7287 */ /* 0x000fe40008000000 */
[----:B------:R-:W-:Y:S02]  /*1e00*/  ULOP3.LUT UR40, UR40, UR9, URZ, 0x3c, !UPT ;  /* 0x0000000928287292 */ /* 0x000fe4000f8e3cff */
[----:B------:R-:W-:Y:S02]  /*1e10*/  ULEA UR8, UR44, UR45, 0x3 ;  /* 0x0000002d2c087291 */ /* 0x000fe4000f8e18ff */
[----:B------:R-:W-:Y:S02]  /*1e20*/  UIMAD UR9, UR36, UR15, UR4 ;  /* 0x0000000f240972a4 */ /* 0x000fe4000f8e0204 */
[----:B------:R-:W-:Y:S01]  /*1e30*/  ULOP3.LUT UR17, UR17, 0xfefffff8, URZ, 0xc0, !UPT ;  /* 0xfefffff811117892 */ /* 0x000fe2000f8ec0ff */
[----:B--2---:R-:W-:Y:S01]  /*1e40*/  MOV R0, UR40 ;  /* 0x0000002800007c02 */ /* 0x004fe20008000f00 */
[----:B------:R-:W-:Y:S02]  /*1e50*/  USHF.L.U32 UR18, UR31, 0x5, URZ ;  /* 0x000000051f127899 */ /* 0x000fe400080006ff */
[----:B------:R-:W-:Y:S01]  /*1e60*/  UIADD3.X UR43, UPT, UPT, URZ, UR57, URZ, UP1, !UPT ;  /* 0x00000039ff2b7290 */ /* 0x000fe20008ffe4ff */
[----:B----4-:R-:W-:Y:S01]  /*1e70*/  SHF.L.U32 R3, R0, 0x1f, RZ ;  /* 0x0000001f00037819 */ /* 0x010fe200000006ff */
[----:B------:R-:W-:Y:S02]  /*1e80*/  UIADD3 UR16, UPT, UPT, UR11, 0x8400, URZ ;  /* 0x000084000b107890 */ /* 0x000fe4000fffe0ff */
[----:B------:R-:W-:Y:S01]  /*1e90*/  UIADD3 UR28, UP0, UPT, UR56, 0x200, URZ ;  /* 0x00000200381c7890 */ /* 0x000fe2000ff1e0ff */
[----:B------:R4:W1:Y:S01]  /*1ea0*/  SYNCS.PHASECHK.TRANS64.TRYWAIT P0, [UR8+0x60], R3 ;  /* 0x00006003ff0075a7 */ /* 0x0008620008001108 */
[----:B------:R-:W-:Y:S02]  /*1eb0*/  UIMAD UR8, UR37, UR24, UR5 ;  /* 0x00000018250872a4 */ /* 0x000fe4000f8e0205 */
[----:B------:R-:W-:Y:S02]  /*1ec0*/  UIMAD UR7, UR38, UR25, UR6 ;  /* 0x00000019260772a4 */ /* 0x000fe4000f8e0206 */
[----:B------:R-:W-:Y:S02]  /*1ed0*/  ULEA UR9, UR8, UR9, 0x5 ;  /* 0x0000000908097291 */ /* 0x000fe4000f8e28ff */
[----:B------:R-:W-:Y:S02]  /*1ee0*/  UIADD3.X UR29, UPT, UPT, URZ, UR57, URZ, UP0, !UPT ;  /* 0x00000039ff1d7290 */ /* 0x000fe400087fe4ff */
[----:B------:R-:W-:Y:S02]  /*1ef0*/  ULEA UR7, UR7, UR9, 0xa ;  /* 0x0000000907077291 */ /* 0x000fe4000f8e50ff */
[----:B------:R-:W-:Y:S02]  /*1f00*/  UIADD3 UR32, UPT, UPT, UR11, 0x20400, URZ ;  /* 0x000204000b207890 */ /* 0x000fe4000fffe0ff */
[----:B------:R-:W-:Y:S02]  /*1f10*/  UPRMT UR7, UR7, 0x5410, URZ ;  /* 0x0000541007077896 */ /* 0x000fe400080000ff */
[----:B------:R-:W-:Y:S02]  /*1f20*/  UIADD3 UR8, UPT, UPT, UR11, 0x21400, URZ ;  /* 0x000214000b087890 */ /* 0x000fe4000fffe0ff */
[----:B------:R-:W-:Y:S02]  /*1f30*/  UIADD3 UR30, UPT, UPT, UR36, 0x1, URZ ;  /* 0x00000001241e7890 */ /* 0x000fe4000fffe0ff */
[----:B------:R-:W-:Y:S02]  /*1f40*/  UIADD3 UR26, UPT, UPT, UR37, 0x1, URZ ;  /* 0x00000001251a7890 */ /* 0x000fe4000fffe0ff */
[----:B------:R-:W-:Y:S02]  /*1f50*/  UISETP.NE.AND UP2, UPT, UR30, UR50, UPT ;  /* 0x000000321e00728c */ /* 0x000fe4000bf45270 */
[----:B------:R-:W-:Y:S02]  /*1f60*/  UIADD3 UR23, UPT, UPT, UR38, 0x1, URZ ;  /* 0x0000000126177890 */ /* 0x000fe4000fffe0ff */
[----:B------:R-:W-:Y:S01]  /*1f70*/  UIADD3 UR27, UPT, UPT, UR27, 0x1, URZ ;  /* 0x000000011b1b7890 */ /* 0x000fe2000fffe0ff */
[----:B------:R-:W-:Y:S01]  /*1f80*/  UMOV UR48, 0x0 ;  /* 0x0000000000307882 */ /* 0x000fe20000000000 */
[----:B------:R-:W-:Y:S01]  /*1f90*/  UMOV UR49, 0x10000000 ;  /* 0x1000000000317882 */ /* 0x000fe20000000000 */
[----:B------:R-:W-:Y:S01]  /*1fa0*/  UMOV UR33, UR17 ;  /* 0x0000001100217c82 */ /* 0x000fe20008000000 */
[----:B------:R2:W-:Y:S01]  /*1fb0*/  UTMALDG.5D.IM2COL.2CTA [UR16], [UR42], UR7, desc[UR48] ;  /* 0x000030102a0073b4 */ /* 0x0005e20008261007 */
[----:B------:R-:W-:Y:S02]  /*1fc0*/  UMOV UR35, UR18 ;  /* 0x0000001200237c82 */ /* 0x000fe40008000000 */
[----:B------:R-:W-:Y:S01]  /*1fd0*/  @UP2 UIADD3 UR26, UPT, UPT, UR37, URZ, URZ ;  /* 0x000000ff251a2290 */ /* 0x000fe2000fffe0ff */
[----:B------:R-:W-:Y:S01]  /*1fe0*/  UMOV UR12, UR36 ;  /* 0x00000024000c7c82 */ /* 0x000fe20008000000 */
[----:B------:R-:W-:Y:S02]  /*1ff0*/  UMOV UR13, UR37 ;  /* 0x00000025000d7c82 */ /* 0x000fe40008000000 */
[----:B------:R-:W-:Y:S01]  /*2000*/  UISETP.NE.AND UP1, UPT, UR26, UR46, UPT ;  /* 0x0000002e1a00728c */ /* 0x000fe2000bf25270 */
[----:B------:R3:W-:Y:S01]  /*2010*/  UTMALDG.5D.2CTA [UR32], [UR28], desc[UR48] ;  /* 0x000030201c0075b4 */ /* 0x0007e20008221000 */
[----:B------:R-:W-:Y:S01]  /*2020*/  UMOV UR14, UR38 ;  /* 0x00000026000e7c82 */ /* 0x000fe20008000000 */
[----:B------:R-:W-:Y:S01]  /*2030*/  UMOV UR9, UR17 ;  /* 0x0000001100097c82 */ /* 0x000fe20008000000 */
[----:B------:R-:W-:Y:S02]  /*2040*/  UMOV UR11, UR18 ;  /* 0x00000012000b7c82 */ /* 0x000fe40008000000 */
[----:B------:R4:W-:Y:S05]  /*2050*/  UTMALDG.5D.2CTA [UR8], [UR28], desc[UR48] ;  /* 0x000030081c0075b4 */ /* 0x0009ea0008221000 */
[----:B------:R-:W-:Y:S04]  /*2060*/  @UP1 UIADD3 UR23, UPT, UPT, UR38, URZ, URZ ;  /* 0x000000ff26171290 */ /* 0x000fe8000fffe0ff */
[----:B------:R-:W-:Y:S01]  /*2070*/  UISETP.NE.AND UP0, UPT, UR23, UR47, UPT ;  /* 0x0000002f1700728c */ /* 0x000fe2000bf05270 */
[----:B--2---:R-:W-:Y:S03]  /*2080*/  UMOV UR7, UR44 ;  /* 0x0000002c00077c82 */ /* 0x004fe60008000000 */
[----:B---3--:R-:W-:Y:S02]  /*2090*/  USEL UR38, UR23, URZ, UP0 ;  /* 0x000000ff17267287 */ /* 0x008fe40008000000 */
[----:B------:R-:W-:Y:S02]  /*20a0*/  USEL UR36, UR30, URZ, UP2 ;  /* 0x000000ff1e247287 */ /* 0x000fe40009000000 */
[----:B------:R-:W-:Y:S02]  /*20b0*/  USEL UR37, UR26, URZ, UP1 ;  /* 0x000000ff1a257287 */ /* 0x000fe40008800000 */
[----:B----4-:R-:W-:Y:S02]  /*20c0*/  UIADD3 UR8, UPT, UPT, UR31, 0x1, URZ ;  /* 0x000000011f087890 */ /* 0x010fe4000fffe0ff */
[----:B------:R-:W-:Y:S02]  /*20d0*/  @UP0 UIADD3 UR8, UPT, UPT, UR31, URZ, URZ ;  /* 0x000000ff1f080290 */ /* 0x000fe4000fffe0ff */
[----:B------:R-:W-:Y:S05]  /*20e0*/  UISETP.NE.AND UP0, UPT, UR27, UR53, UPT ;  /* 0x000000351b00728c */ /* 0x000fea000bf05270 */
[----:B------:R-:W-:Y:S04]  /*20f0*/  UMOV UR31, UR8 ;  /* 0x00000008001f7c82 */ /* 0x000fe80008000000 */
[----:B------:R-:W-:Y:S05]  /*2100*/  BRA.U UP0, `(.L_x_29) ;  /* 0xfffffff900e47547 */ /* 0x000fea000b83ffff */
.L_x_23:
[----:B------:R-:W-:Y:S01]  /*2110*/  ULEA UR4, UR44, UR45, 0x3 ;  /* 0x0000002d2c047291 */ /* 0x000fe2000f8e18ff */
[----:B-1----:R-:W-:Y:S01]  /*2120*/  MOV R0, UR40 ;  /* 0x0000002800007c02 */ /* 0x002fe20008000f00 */
[----:B------:R-:W-:Y:S01]  /*2130*/  @!P1 SYNCS.ARRIVE.TRANS64.A1T0 RZ, [UR45+0x108], RZ ;  /* 0x000108ffffff99a7 */ /* 0x000fe2000810002d */
[----:B------:R-:W-:Y:S02]  /*2140*/  UISETP.GE.AND UP0, UPT, UR61, 0x1, UPT ;  /* 0x000000013d00788c */ /* 0x000fe4000bf06270 */
[----:B------:R-:W-:-:S04]  /*2150*/  SHF.L.U32 R0, R0, 0x1f, RZ ;  /* 0x0000001f00007819 */ /* 0x000fc800000006ff */
[----:B--2---:R1:W2:Y:S03]  /*2160*/  SYNCS.PHASECHK.TRANS64.TRYWAIT P0, [UR4+0x60], R0 ;  /* 0x00006000ff0075a7 */ /* 0x0042a60008001104 */
[----:B------:R-:W-:Y:S05]  /*2170*/  BRA.U !UP0, `(.L_x_30) ;  /* 0x0000000508d07547 */ /* 0x000fea000b800000 */
[----:B------:R-:W3:Y:S01]  /*2180*/  LDCU.128 UR8, c[0x0][0x480] ;  /* 0x00009000ff0877ac */ /* 0x000ee20008000c00 */
[----:B------:R-:W4:Y:S01]  /*2190*/  LDCU.128 UR16, c[0x0][0x490] ;  /* 0x00009200ff1077ac */ /* 0x000f220008000c00 */
[----:B------:R-:W1:Y:S01]  /*21a0*/  LDCU.64 UR20, c[0x0][0x4c0] ;  /* 0x00009800ff1477ac */ /* 0x000e620008000a00 */
[----:B------:R-:W1:Y:S01]  /*21b0*/  LDCU UR13, c[0x0][0x4c8] ;  /* 0x00009900ff0d77ac */ /* 0x000e620008000800 */
[----:B------:R-:W-:Y:S02]  /*21c0*/  UIADD3 UR53, UPT, UPT, UR61, UR53, URZ ;  /* 0x000000353d357290 */ /* 0x000fe4000fffe0ff */
[----:B---3--:R-:W-:Y:S02]  /*21d0*/  UIMAD.WIDE.U32 UR4, UR41, UR9, URZ ;  /* 0x00000009290472a5 */ /* 0x008fe4000f8e00ff */
[----:B------:R-:W-:Y:S02]  /*21e0*/  UISETP.NE.AND UP0, UPT, UR8, 0x1, UPT ;  /* 0x000000010800788c */ /* 0x000fe4000bf05270 */
[----:B------:R-:W-:Y:S01]  /*21f0*/  USHF.R.U32.HI UR5, URZ, UR10, UR5 ;  /* 0x0000000aff057299 */ /* 0x000fe20008011605 */
[----:B------:R-:W3:Y:S03]  /*2200*/  LDCU UR9, c[0x0][0x4a0] ;  /* 0x00009400ff0977ac */ /* 0x000ee60008000800 */
[----:B------:R-:W-:-:S02]  /*2210*/  USEL UR5, UR41, UR5, !UP0 ;  /* 0x0000000529057287 */ /* 0x000fc4000c000000 */
[----:B------:R-:W-:Y:S02]  /*2220*/  UISETP.NE.AND UP0, UPT, UR11, 0x1, UPT ;  /* 0x000000010b00788c */ /* 0x000fe4000bf05270 */
[----:B----4-:R-:W-:Y:S01]  /*2230*/  UIMAD.WIDE.U32 UR6, UR5, UR16, URZ ;  /* 0x00000010050672a5 */ /* 0x010fe2000f8e00ff */
[----:B------:R-:W1:Y:S01]  /*2240*/  LDCU UR10, c[0x0][0x4ec] ;  /* 0x00009d80ff0a77ac */ /* 0x000e620008000800 */
[----:B------:R-:W4:Y:S05]  /*2250*/  LDCU UR60, c[0x0][0x38c] ;  /* 0x00007180ff3c77ac */ /* 0x000f2a0008000800 */
[----:B------:R-:W-:Y:S01]  /*2260*/  UMOV UR4, UR7 ;  /* 0x0000000700047c82 */ /* 0x000fe20008000000 */
[----:B------:R-:W1:Y:S01]  /*2270*/  LDCU UR23, c[0x0][0x4cc] ;  /* 0x00009980ff1777ac */ /* 0x000e620008000800 */
[----:B------:R-:W-:Y:S01]  /*2280*/  USHF.R.U32.HI UR4, URZ, UR17, UR4 ;  /* 0x00000011ff047299 */ /* 0x000fe20008011604 */
[----:B------:R-:W4:Y:S03]  /*2290*/  LDCU.64 UR16, c[0x0][0x4f0] ;  /* 0x00009e00ff1077ac */ /* 0x000f260008000a00 */
[----:B------:R-:W-:-:S02]  /*22a0*/  USEL UR4, UR5, UR4, !UP0 ;  /* 0x0000000405047287 */ /* 0x000fc4000c000000 */
[----:B------:R-:W-:Y:S02]  /*22b0*/  UISETP.NE.AND UP0, UPT, UR18, 0x1, UPT ;  /* 0x000000011200788c */ /* 0x000fe4000bf05270 */
[----:B------:R-:W-:Y:S01]  /*22c0*/  UIMAD.WIDE.U32 UR6, UR4, UR19, URZ ;  /* 0x00000013040672a5 */ /* 0x000fe2000f8e00ff */
[----:B------:R-:W1:Y:S01]  /*22d0*/  LDCU.64 UR50, c[0x0][0x390] ;  /* 0x00007200ff3277ac */ /* 0x000e620008000a00 */
[----:B------:R-:W1:Y:S05]  /*22e0*/  LDCU.64 UR32, c[0x0][0x4d0] ;  /* 0x00009a00ff2077ac */ /* 0x000e6a0008000a00 */
[----:B------:R-:W-:Y:S01]  /*22f0*/  UMOV UR6, UR7 ;  /* 0x0000000700067c82 */ /* 0x000fe20008000000 */
[----:B------:R-:W-:-:S02]  /*2300*/  UIADD3 UR7, UPT, UPT, -UR5, URZ, URZ ;  /* 0x000000ff05077290 */ /* 0x000fc4000fffe1ff */
[----:B---3--:R-:W-:Y:S02]  /*2310*/  USHF.R.U32.HI UR6, URZ, UR9, UR6 ;  /* 0x00000009ff067299 */ /* 0x008fe40008011606 */
[----:B------:R-:W-:Y:S02]  /*2320*/  UIMAD UR7, UR8, UR7, UR41 ;  /* 0x00000007080772a4 */ /* 0x000fe4000f8e0229 */
[----:B------:R-:W-:Y:S02]  /*2330*/  USEL UR14, UR4, UR6, !UP0 ;  /* 0x00000006040e7287 */ /* 0x000fe4000c000000 */
[----:B------:R-:W-:Y:S02]  /*2340*/  UIADD3 UR6, UPT, UPT, -UR4, URZ, URZ ;  /* 0x000000ff04067290 */ /* 0x000fe4000fffe1ff */
[----:B------:R-:W-:Y:S02]  /*2350*/  UIADD3 UR9, UPT, UPT, -UR14, URZ, URZ ;  /* 0x000000ff0e097290 */ /* 0x000fe4000fffe1ff */
[----:B------:R-:W-:-:S02]  /*2360*/  UIMAD UR12, UR11, UR6, UR5 ;  /* 0x000000060b0c72a4 */ /* 0x000fc4000f8e0205 */
[----:B------:R-:W-:Y:S02]  /*2370*/  UIMAD UR9, UR18, UR9, UR4 ;  /* 0x00000009120972a4 */ /* 0x000fe4000f8e0204 */
[----:B-1----:R-:W-:Y:S01]  /*2380*/  UIMAD UR11, UR7, UR20, UR10 ;  /* 0x00000014070b72a4 */ /* 0x002fe2000f8e020a */
[----:B------:R-:W1:Y:S02]  /*2390*/  LDCU.64 UR4, c[0x0][0x4f8] ;  /* 0x00009f00ff0477ac */ /* 0x000e640008000a00 */
[----:B------:R-:W3:Y:S01]  /*23a0*/  LDCU UR6, c[0x0][0x500] ;  /* 0x0000a000ff0677ac */ /* 0x000ee20008000800 */
[----:B------:R-:W-:Y:S02]  /*23b0*/  UIADD3 UR18, UPT, UPT, UR34, 0x20, URZ ;  /* 0x0000002022127890 */ /* 0x000fe4000fffe0ff */
[----:B----4-:R-:W-:Y:S02]  /*23c0*/  UIMAD UR12, UR12, UR21, UR16 ;  /* 0x000000150c0c72a4 */ /* 0x010fe4000f8e0210 */
[----:B------:R-:W-:Y:S01]  /*23d0*/  UIMAD UR13, UR9, UR13, UR17 ;  /* 0x0000000d090d72a4 */ /* 0x000fe2000f8e0211 */
[----:B------:R-:W-:Y:S01]  /*23e0*/  UMOV UR49, UR61 ;  /* 0x0000003d00317c82 */ /* 0x000fe20008000000 */
[----:B------:R-:W-:-:S10]  /*23f0*/  UMOV UR7, UR44 ;  /* 0x0000002c00077c82 */ /* 0x000fd40008000000 */
.L_x_36:
[----:B------:R-:W-:Y:S01]  /*2400*/  @!P3 MOV R3, 0x8000 ;  /* 0x000080000003b802 */ /* 0x000fe20000000f00 */
[----:B------:R-:W-:Y:S01]  /*2410*/  ULEA UR9, UR7, UR45, 0x3 ;  /* 0x0000002d07097291 */ /* 0x000fe2000f8e18ff */
[----:B-12---:R-:W-:Y:S11]  /*2420*/  @P0 BRA `(.L_x_31) ;  /* 0x0000000000100947 */ /* 0x006ff60003800000 */
[----:B------:R-:W-:Y:S04]  /*2430*/  MOV R0, UR40 ;  /* 0x0000002800007c02 */ /* 0x000fe80008000f00 */
[----:B------:R-:W-:Y:S04]  /*2440*/  SHF.L.U32 R5, R0, 0x1f, RZ ;  /* 0x0000001f00057819 */ /* 0x000fe800000006ff */
[----:B------:R-:W2:Y:S02]  /*2450*/  SYNCS.PHASECHK.TRANS64.TRYWAIT P0, [UR9+0x60], R5 ;  /* 0x00006005ff0075a7 */ /* 0x000ea40008001109 */
[----:B--2---:R-:W-:Y:S05]  /*2460*/  @!P0 BRA `(.L_x_32) ;  /* 0x0000007800b48947 */ /* 0x004fea0003800000 */
.L_x_31:
[----:B------:R4:W-:Y:S01]  /*2470*/  @!P3 SYNCS.ARRIVE.TRANS64 RZ, [UR9], R3 ;  /* 0x00000003ffffb9a7 */ /* 0x0009e20008000009 */
[----:B------:R-:W-:Y:S04]  /*2480*/  ULOP3.LUT UR8, UR52, 0x2, URZ, 0xfc, !UPT ;  /* 0x0000000234087892 */ /* 0x000fe8000f8efcff */
[----:B------:R-:W-:Y:S09]  /*2490*/  UISETP.NE.AND UP0, UPT, UR8, 0x2, UPT ;  /* 0x000000020800788c */ /* 0x000ff2000bf05270 */
[----:B------:R-:W-:Y:S05]  /*24a0*/  BRA.U UP0, `(.L_x_33) ;  /* 0x0000000100047547 */ /* 0x000fea000b800000 */
[----:B-1-3--:R-:W-:Y:S05]  /*24b0*/  BPT.TRAP 0x1 ;  /* 0x000000040000795c */ /* 0x00afea0000300000 */
.L_x_33:
[----:B------:R-:W-:Y:S04]  /*24c0*/  BSSY.RECONVERGENT B0, `(.L_x_34) ;  /* 0x0000003000007945 */ /* 0x000fe80003800200 */
[----:B------:R-:W-:Y:S05]  /*24d0*/  @P2 BRA `(.L_x_35) ;  /* 0x0000000000042947 */ /* 0x000fea0003800000 */
[----:B-1-3--:R-:W-:Y:S05]  /*24e0*/  BPT.TRAP 0x1 ;  /* 0x000000040000795c */ /* 0x00afea0000300000 */
.L_x_35:
[----:B-1-3--:R-:W-:Y:S05]  /*24f0*/  BSYNC.RECONVERGENT B0 ;  /* 0x0000000000007941 */ /* 0x00afea0003800200 */
.L_x_34:
[----:B------:R-:W-:Y:S02]  /*2500*/  UIADD3 UR8, UPT, UPT, UR7, 0x1, URZ ;  /* 0x0000000107087890 */ /* 0x000fe4000fffe0ff */
[----:B------:R-:W-:Y:S02]  /*2510*/  UIMAD UR16, UR36, UR23, UR4 ;  /* 0x00000017241072a4 */ /* 0x000fe4000f8e0204 */
[----:B------:R-:W-:Y:S02]  /*2520*/  UISETP.NE.AND UP0, UPT, UR8, 0xc, UPT ;  /* 0x0000000c0800788c */ /* 0x000fe4000bf05270 */
[----:B------:R-:W-:Y:S02]  /*2530*/  UIMAD UR15, UR37, UR32, UR5 ;  /* 0x00000020250f72a4 */ /* 0x000fe4000f8e0205 */
[----:B------:R-:W-:Y:S02]  /*2540*/  USEL UR10, URZ, 0x1, UP0 ;  /* 0x00000001ff0a7887 */ /* 0x000fe40008000000 */
[----:B------:R-:W-:Y:S02]  /*2550*/  USEL UR44, UR8, URZ, UP0 ;  /* 0x000000ff082c7287 */ /* 0x000fe40008000000 */
[----:B------:R-:W-:Y:S02]  /*2560*/  ULOP3.LUT UR40, UR40, UR10, URZ, 0x3c, !UPT ;  /* 0x0000000a28287292 */ /* 0x000fe4000f8e3cff */
[----:B------:R-:W-:Y:S02]  /*2570*/  ULEA UR8, UR44, UR45, 0x3 ;  /* 0x0000002d2c087291 */ /* 0x000fe4000f8e18ff */
[----:B------:R-:W-:Y:S02]  /*2580*/  ULEA UR17, UR7, UR45, 0xd ;  /* 0x0000002d07117291 */ /* 0x000fe4000f8e68ff */
[----:B------:R-:W-:Y:S01]  /*2590*/  UIMAD UR7, UR38, UR33, UR6 ;  /* 0x00000021260772a4 */ /* 0x000fe2000f8e0206 */
[----:B--2---:R-:W-:Y:S01]  /*25a0*/  MOV R0, UR40 ;  /* 0x0000002800007c02 */ /* 0x004fe20008000f00 */
[----:B------:R-:W-:Y:S02]  /*25b0*/  ULEA UR15, UR15, UR16, 0x5 ;  /* 0x000000100f0f7291 */ /* 0x000fe4000f8e28ff */
[----:B------:R-:W-:Y:S01]  /*25c0*/  UIADD3 UR46, UP1, UPT, UR56, 0x80, URZ ;  /* 0x00000080382e7890 */ /* 0x000fe2000ff3e0ff */
[----:B----4-:R-:W-:Y:S01]  /*25d0*/  SHF.L.U32 R3, R0, 0x1f, RZ ;  /* 0x0000001f00037819 */ /* 0x010fe200000006ff */
[----:B------:R-:W-:Y:S02]  /*25e0*/  ULEA UR7, UR7, UR15, 0xa ;  /* 0x0000000f07077291 */ /* 0x000fe4000f8e50ff */
[----:B------:R-:W-:Y:S01]  /*25f0*/  USHF.L.U32 UR27, UR31, 0x5, URZ ;  /* 0x000000051f1b7899 */ /* 0x000fe200080006ff */
[----:B------:R4:W1:Y:S01]  /*2600*/  SYNCS.PHASECHK.TRANS64.TRYWAIT P0, [UR8+0x60], R3 ;  /* 0x00006003ff0075a7 */ /* 0x0008620008001108 */
[----:B------:R-:W-:Y:S02]  /*2610*/  ULOP3.LUT UR9, UR9, 0xfefffff8, URZ, 0xc0, !UPT ;  /* 0xfefffff809097892 */ /* 0x000fe4000f8ec0ff */
[----:B------:R-:W-:Y:S02]  /*2620*/  UIADD3.X UR47, UPT, UPT, URZ, UR57, URZ, UP1, !UPT ;  /* 0x00000039ff2f7290 */ /* 0x000fe40008ffe4ff */
[----:B------:R-:W-:Y:S02]  /*2630*/  UIADD3 UR8, UPT, UPT, UR17, 0x8400, URZ ;  /* 0x0000840011087890 */ /* 0x000fe4000fffe0ff */
[----:B------:R-:W-:Y:S02]  /*2640*/  UPRMT UR7, UR7, 0x5410, URZ ;  /* 0x0000541007077896 */ /* 0x000fe400080000ff */
[----:B------:R-:W-:Y:S02]  /*2650*/  UIADD3 UR48, UPT, UPT, UR36, 0x1, URZ ;  /* 0x0000000124307890 */ /* 0x000fe4000fffe0ff */
[----:B------:R-:W-:Y:S02]  /*2660*/  UIADD3 UR41, UPT, UPT, UR37, 0x1, URZ ;  /* 0x0000000125297890 */ /* 0x000fe4000fffe0ff */
[----:B------:R-:W-:Y:S02]  /*2670*/  UISETP.NE.AND UP2, UPT, UR48, UR60, UPT ;  /* 0x0000003c3000728c */ /* 0x000fe4000bf45270 */
[----:B------:R-:W-:Y:S02]  /*2680*/  UIADD3 UR42, UP0, UPT, UR56, 0x200, URZ ;  /* 0x00000200382a7890 */ /* 0x000fe4000ff1e0ff */
[----:B------:R-:W-:Y:S02]  /*2690*/  UIADD3 UR24, UPT, UPT, UR17, 0x20400, URZ ;  /* 0x0002040011187890 */ /* 0x000fe4000fffe0ff */
[----:B------:R-:W-:Y:S02]  /*26a0*/  UIADD3.X UR43, UPT, UPT, URZ, UR57, URZ, UP0, !UPT ;  /* 0x00000039ff2b7290 */ /* 0x000fe400087fe4ff */
[----:B------:R-:W-:Y:S02]  /*26b0*/  UIADD3 UR16, UPT, UPT, UR17, 0x21400, URZ ;  /* 0x0002140011107890 */ /* 0x000fe4000fffe0ff */
[----:B------:R-:W-:Y:S02]  /*26c0*/  UIADD3 UR35, UPT, UPT, UR38, 0x1, URZ ;  /* 0x0000000126237890 */ /* 0x000fe4000fffe0ff */
[----:B------:R-:W-:Y:S01]  /*26d0*/  @UP2 UIADD3 UR41, UPT, UPT, UR37, URZ, URZ ;  /* 0x000000ff25292290 */ /* 0x000fe2000fffe0ff */
[----:B------:R-:W-:Y:S01]  /*26e0*/  UMOV UR54, 0x0 ;  /* 0x0000000000367882 */ /* 0x000fe20000000000 */
[----:B------:R-:W-:Y:S02]  /*26f0*/  UMOV UR55, 0x10000000 ;  /* 0x1000000000377882 */ /* 0x000fe40000000000 */
[----:B------:R-:W-:Y:S01]  /*2700*/  UISETP.NE.AND UP1, UPT, UR41, UR50, UPT ;  /* 0x000000322900728c */ /* 0x000fe2000bf25270 */
[----:B------:R-:W-:Y:S01]  /*2710*/  UMOV UR10, UR27 ;  /* 0x0000001b000a7c82 */ /* 0x000fe20008000000 */
[----:B------:R-:W-:Y:S01]  /*2720*/  UMOV UR26, UR34 ;  /* 0x00000022001a7c82 */ /* 0x000fe20008000000 */
[----:B------:R2:W-:Y:S01]  /*2730*/  UTMALDG.5D.IM2COL.2CTA [UR8], [UR46], UR7, desc[UR54] ;  /* 0x000036082e0073b4 */ /* 0x0005e20008261007 */
[----:B------:R-:W-:Y:S01]  /*2740*/  UMOV UR28, UR36 ;  /* 0x00000024001c7c82 */ /* 0x000fe20008000000 */
[----:B------:R-:W-:Y:S01]  /*2750*/  UMOV UR29, UR37 ;  /* 0x00000025001d7c82 */ /* 0x000fe20008000000 */
[----:B------:R-:W-:Y:S01]  /*2760*/  UMOV UR30, UR38 ;  /* 0x00000026001e7c82 */ /* 0x000fe20008000000 */
[----:B------:R-:W-:Y:S01]  /*2770*/  UMOV UR25, UR9 ;  /* 0x0000000900197c82 */ /* 0x000fe20008000000 */
[----:B------:R-:W-:Y:S01]  /*2780*/  UMOV UR20, UR36 ;  /* 0x0000002400147c82 */ /* 0x000fe20008000000 */
[----:B------:R-:W-:Y:S02]  /*2790*/  USEL UR36, UR48, URZ, UP2 ;  /* 0x000000ff30247287 */ /* 0x000fe40009000000 */
[----:B------:R-:W-:Y:S01]  /*27a0*/  @UP1 UIADD3 UR35, UPT, UPT, UR38, URZ, URZ ;  /* 0x000000ff26231290 */ /* 0x000fe2000fffe0ff */
[----:B------:R4:W-:Y:S01]  /*27b0*/  UTMALDG.5D.2CTA [UR24], [UR42], desc[UR54] ;  /* 0x000036182a0075b4 */ /* 0x0009e20008221000 */
[----:B------:R-:W-:Y:S01]  /*27c0*/  UMOV UR21, UR37 ;  /* 0x0000002500157c82 */ /* 0x000fe20008000000 */
[----:B------:R-:W-:Y:S02]  /*27d0*/  USEL UR37, UR41, URZ, UP1 ;  /* 0x000000ff29257287 */ /* 0x000fe40008800000 */
[----:B------:R-:W-:Y:S01]  /*27e0*/  UISETP.NE.AND UP0, UPT, UR35, UR51, UPT ;  /* 0x000000332300728c */ /* 0x000fe2000bf05270 */
[----:B------:R-:W-:Y:S01]  /*27f0*/  UMOV UR22, UR38 ;  /* 0x0000002600167c82 */ /* 0x000fe20008000000 */
[----:B------:R-:W-:Y:S02]  /*2800*/  UMOV UR17, UR9 ;  /* 0x0000000900117c82 */ /* 0x000fe40008000000 */
[----:B------:R-:W-:Y:S01]  /*2810*/  USEL UR38, UR35, URZ, UP0 ;  /* 0x000000ff23267287 */ /* 0x000fe20008000000 */
[----:B------:R-:W-:Y:S02]  /*2820*/  UMOV UR19, UR27 ;  /* 0x0000001b00137c82 */ /* 0x000fe40008000000 */
[----:B------:R4:W-:Y:S01]  /*2830*/  UTMALDG.5D.2CTA [UR16], [UR42], desc[UR54] ;  /* 0x000036102a0075b4 */ /* 0x0009e20008221000 */
[----:B--2---:R-:W-:Y:S03]  /*2840*/  UIADD3 UR8, UPT, UPT, UR31, 0x1, URZ ;  /* 0x000000011f087890 */ /* 0x004fe6000fffe0ff */
[----:B------:R-:W-:Y:S02]  /*2850*/  @UP0 UIADD3 UR8, UPT, UPT, UR31, URZ, URZ ;  /* 0x000000ff1f080290 */ /* 0x000fe4000fffe0ff */
[----:B------:R-:W-:Y:S02]  /*2860*/  UISETP.GT.U32.AND UP0, UPT, UR49, 0x1, UPT ;  /* 0x000000013100788c */ /* 0x000fe4000bf04070 */
[----:B------:R-:W-:Y:S03]  /*2870*/  UIADD3 UR7, UPT, UPT, UR49, -0x1, URZ ;  /* 0xffffffff31077890 */ /* 0x000fe6000fffe0ff */
[----:B------:R-:W-:Y:S04]  /*2880*/  UMOV UR31, UR8 ;  /* 0x00000008001f7c82 */ /* 0x000fe80008000000 */
[----:B------:R-:W-:Y:S01]  /*2890*/  UMOV UR49, UR7 ;  /* 0x0000000700317c82 */ /* 0x000fe20008000000 */
[----:B------:R-:W-:Y:S01]  /*28a0*/  UMOV UR7, UR44 ;  /* 0x0000002c00077c82 */ /* 0x000fe20008000000 */
[----:B----4-:R-:W-:Y:S05]  /*28b0*/  BRA.U UP0, `(.L_x_36) ;  /* 0xfffffff900d07547 */ /* 0x010fea000b83ffff */
.L_x_30:
[----:B------:R-:W-:Y:S01]  /*28c0*/  SHF.L.U32 R3, R2, 0x1f, RZ ;  /* 0x0000001f02037819 */ /* 0x000fe200000006ff */
[----:B------:R-:W-:-:S03]  /*28d0*/  NOP ;  /* 0x0000000000007918 */ /* 0x000fc60000000000 */
[----:B-12---:R-:W1:Y:S02]  /*28e0*/  SYNCS.PHASECHK.TRANS64.TRYWAIT P0, [UR45+0x110], R3 ;  /* 0x00011003ff0075a7 */ /* 0x006e64000800112d */
[----:B-1----:R-:W-:Y:S05]  /*28f0*/  @!P0 BRA `(.L_x_37) ;  /* 0x0000007400a88947 */ /* 0x002fea0003800000 */
.L_x_154:
[----:B------:R-:W2:Y:S01]  /*2900*/  LDS.128 R4, [UR45+0x150] ;  /* 0x0001502dff047984 */ /* 0x000ea20008000c00 */
[----:B------:R-:W-:Y:S02]  /*2910*/  UIADD3 UR4, UPT, UPT, UR45, 0x118, URZ ;  /* 0x000001182d047890 */ /* 0x000fe4000fffe0ff */
[----:B------:R-:W-:Y:S01]  /*2920*/  UISETP.GE.AND UP0, UPT, UR39, 0x1, UPT ;  /* 0x000000012700788c */ /* 0x000fe2000bf06270 */
[----:B------:R-:W-:Y:S01]  /*2930*/  @!PT LDS RZ, [RZ] ;  /* 0x00000000fffff984 */ /* 0x000fe20000000800 */
[----:B------:R-:W-:Y:S01]  /*2940*/  @!PT LDS RZ, [RZ] ;  /* 0x00000000fffff984 */ /* 0x000fe20000000800 */
[----:B------:R-:W-:Y:S01]  /*2950*/  @!PT LDS RZ, [RZ] ;  /* 0x00000000fffff984 */ /* 0x000fe20000000800 */
[----:B------:R-:W-:Y:S01]  /*2960*/  @!PT LDS RZ, [RZ] ;  /* 0x00000000fffff984 */ /* 0x000fe20000000800 */
[----:B------:R3:W-:Y:S06]  /*2970*/  MEMBAR.ALL.CTA ;  /* 0x0000000000007992 */ /* 0x0007ec0000008000 */
[----:B---3--:R-:W3:Y:S01]  /*2980*/  FENCE.VIEW.ASYNC.S ;  /* 0x00000000000073c6 */ /* 0x008ee20000000000 */
[----:B------:R-:W-:-:S09]  /*2990*/  UPRMT UR4, URZ, 0x654, UR4 ;  /* 0x00000654ff047896 */ /* 0x000fd20008000004 */
[----:B---3--:R-:W-:Y:S01]  /*29a0*/  SYNCS.ARRIVE.TRANS64.RED.A1T0 RZ, [UR4], RZ ;  /* 0x000000ffffff79a7 */ /* 0x008fe20008100404 */
[----:B--2---:R-:W-:-:S13]  /*29b0*/  LOP3.LUT P0, RZ, R6, 0x1, RZ, 0xc0, !PT ;  /* 0x0000000106ff7812 */ /* 0x004fda000780c0ff */
[----:B------:R-:W-:Y:S01]  /*29c0*/  VOTEU.ANY UP1, P0 ;  /* 0x0000000000ff7886 */ /* 0x000fe20000020100 */
[----:B------:R-:W-:-:S13]  /*29d0*/  PLOP3.LUT P0, PT, PT, PT, UP1, 0x80, 0x8 ;  /* 0x000000000008781c */ /* 0x000fda0003f0f018 */
[----:B-1----:R-:W-:Y:S02]  /*29e0*/  @P0 MOV R0, R4 ;  /* 0x0000000400000202 */ /* 0x002fe40000000f00 */
[----:B------:R-:W-:Y:S02]  /*29f0*/  @P0 LOP3.LUT R4, R5, 0xffff, RZ, 0xc0, !PT ;  /* 0x0000ffff05040812 */ /* 0x000fe400078ec0ff */
[----:B------:R-:W-:Y:S02]  /*2a00*/  @P0 R2UR UR6, R0 ;  /* 0x00000000000602ca */ /* 0x000fe400000e0000 */
[----:B------:R-:W-:-:S11]  /*2a10*/  @P0 R2UR UR5, R4 ;  /* 0x00000000040502ca */ /* 0x000fd600000e0000 */
[----:B------:R-:W-:Y:S02]  /*2a20*/  @UP1 UMOV UR59, UR6 ;  /* 0x00000006003b1c82 */ /* 0x000fe40008000000 */
[----:B------:R-:W-:Y:S01]  /*2a30*/  @UP1 UMOV UR58, UR5 ;  /* 0x00000005003a1c82 */ /* 0x000fe20008000000 */
[----:B------:R-:W-:Y:S05]  /*2a40*/  BRA.U !UP0, `(.L_x_38) ;  /* 0x0000000108d47547 */ /* 0x000fea000b800000 */
[----:B------:R-:W1:Y:S01]  /*2a50*/  LDCU.128 UR16, c[0x0][0xc10] ;  /* 0x00018200ff1077ac */ /* 0x000e620008000c00 */
[----:B------:R-:W2:Y:S01]  /*2a60*/  LDCU UR21, c[0x0][0xc20] ;  /* 0x00018400ff1577ac */ /* 0x000ea20008000800 */
[----:B------:R-:W3:Y:S01]  /*2a70*/  LDCU UR20, c[0x0][0xc0c] ;  /* 0x00018180ff1477ac */ /* 0x000ee20008000800 */
[----:B------:R-:W4:Y:S01]  /*2a80*/  LDCU.64 UR12, c[0x0][0xc28] ;  /* 0x00018500ff0c77ac */ /* 0x000f220008000a00 */
[----:B------:R-:W-:Y:S02]  /*2a90*/  UISETP.NE.AND UP3, UPT, UR39, 0x1, UPT ;  /* 0x000000012700788c */ /* 0x000fe4000bf65270 */
[----:B-1----:R-:W-:Y:S02]  /*2aa0*/  UIMAD.WIDE.U32 UR4, UR62, UR19, URZ ;  /* 0x000000133e0472a5 */ /* 0x002fe4000f8e00ff */
[----:B------:R-:W-:Y:S02]  /*2ab0*/  UIMAD.WIDE.U32 UR6, UR63, UR16, URZ ;  /* 0x000000103f0672a5 */ /* 0x000fe4000f8e00ff */
[----:B------:R-:W-:-:S02]  /*2ac0*/  UISETP.NE.AND UP0, UPT, UR18, 0x1, UPT ;  /* 0x000000011200788c */ /* 0x000fc4000bf05270 */
[----:B------:R-:W-:Y:S01]  /*2ad0*/  UIMAD.WIDE.U32 UR14, UR58, UR19, URZ ;  /* 0x000000133a0e72a5 */ /* 0x000fe2000f8e00ff */
[----:B------:R-:W-:Y:S01]  /*2ae0*/  UMOV UR4, UR5 ;  /* 0x0000000500047c82 */ /* 0x000fe20008000000 */
[----:B---3--:R-:W-:Y:S02]  /*2af0*/  UISETP.NE.AND UP2, UPT, UR20, 0x1, UPT ;  /* 0x000000011400788c */ /* 0x008fe4000bf45270 */
[----:B--2---:R-:W-:Y:S02]  /*2b00*/  USHF.R.U32.HI UR5, URZ, UR21, UR4 ;  /* 0x00000015ff057299 */ /* 0x004fe40008011604 */
[----:B------:R-:W-:Y:S01]  /*2b10*/  UIMAD.WIDE.U32 UR10, UR59, UR16, URZ ;  /* 0x000000103b0a72a5 */ /* 0x000fe2000f8e00ff */
[----:B------:R-:W-:Y:S01]  /*2b20*/  UMOV UR4, UR7 ;  /* 0x0000000700047c82 */ /* 0x000fe20008000000 */
[----:B------:R-:W-:Y:S02]  /*2b30*/  USEL UR5, UR62, UR5, !UP0 ;  /* 0x000000053e057287 */ /* 0x000fe4000c000000 */
[----:B------:R-:W-:-:S02]  /*2b40*/  USHF.R.U32.HI UR4, URZ, UR17, UR4 ;  /* 0x00000011ff047299 */ /* 0x000fc40008011604 */
[----:B----4-:R-:W-:Y:S02]  /*2b50*/  UIMAD.WIDE.U32 UR8, UR5, UR12, URZ ;  /* 0x0000000c050872a5 */ /* 0x010fe4000f8e00ff */
[----:B------:R-:W-:Y:S01]  /*2b60*/  USEL UR6, UR63, UR4, !UP2 ;  /* 0x000000043f067287 */ /* 0x000fe2000d000000 */
[----:B------:R-:W-:Y:S02]  /*2b70*/  UMOV UR10, UR11 ;  /* 0x0000000b000a7c82 */ /* 0x000fe40008000000 */
[----:B------:R-:W-:Y:S01]  /*2b80*/  UMOV UR4, UR15 ;  /* 0x0000000f00047c82 */ /* 0x000fe20008000000 */
[----:B------:R-:W-:Y:S01]  /*2b90*/  UIMAD.WIDE.U32 UR14, UR6, UR12, URZ ;  /* 0x0000000c060e72a5 */ /* 0x000fe2000f8e00ff */
[----:B------:R-:W-:Y:S01]  /*2ba0*/  UMOV UR8, UR9 ;  /* 0x0000000900087c82 */ /* 0x000fe20008000000 */
[----:B------:R-:W-:Y:S02]  /*2bb0*/  USHF.R.U32.HI UR4, URZ, UR21, UR4 ;  /* 0x00000015ff047299 */ /* 0x000fe40008011604 */
[----:B------:R-:W-:-:S03]  /*2bc0*/  @UP3 USHF.R.U32.HI UR5, URZ, UR13, UR8 ;  /* 0x0000000dff053299 */ /* 0x000fc60008011608 */
[----:B------:R-:W-:Y:S01]  /*2bd0*/  UMOV UR7, UR15 ;  /* 0x0000000f00077c82 */ /* 0x000fe20008000000 */
[----:B------:R-:W-:Y:S02]  /*2be0*/  USHF.R.U32.HI UR17, URZ, UR17, UR10 ;  /* 0x00000011ff117299 */ /* 0x000fe4000801160a */
[----:B------:R-:W-:Y:S02]  /*2bf0*/  @UP3 USHF.R.U32.HI UR6, URZ, UR13, UR7 ;  /* 0x0000000dff063299 */ /* 0x000fe40008011607 */
[----:B------:R-:W-:Y:S02]  /*2c00*/  USEL UR4, UR58, UR4, !UP0 ;  /* 0x000000043a047287 */ /* 0x000fe4000c000000 */
[----:B------:R-:W-:Y:S02]  /*2c10*/  UIMAD UR7, UR39, UR5, URZ ;  /* 0x00000005270772a4 */ /* 0x000fe4000f8e02ff */
[----:B------:R-:W-:Y:S02]  /*2c20*/  USEL UR5, UR59, UR17, !UP2 ;  /* 0x000000113b057287 */ /* 0x000fe4000d000000 */
[----:B------:R-:W-:-:S02]  /*2c30*/  UIMAD UR10, UR39, UR6, URZ ;  /* 0x00000006270a72a4 */ /* 0x000fc4000f8e02ff */
[----:B------:R-:W-:Y:S02]  /*2c40*/  UISETP.GE.AND UP0, UPT, UR4, UR7, UPT ;  /* 0x000000070400728c */ /* 0x000fe4000bf06270 */
[----:B------:R-:W-:Y:S02]  /*2c50*/  UIMAD.WIDE.U32 UR8, UR4, UR12, URZ ;  /* 0x0000000c040872a5 */ /* 0x000fe4000f8e00ff */
[----:B------:R-:W-:Y:S02]  /*2c60*/  UISETP.GE.OR UP0, UPT, UR5, UR10, UP0 ;  /* 0x0000000a0500728c */ /* 0x000fe40008706670 */
[----:B------:R-:W-:-:S03]  /*2c70*/  UIMAD.WIDE.U32 UR10, UR5, UR12, URZ ;  /* 0x0000000c050a72a5 */ /* 0x000fc6000f8e00ff */
[----:B------:R-:W-:Y:S01]  /*2c80*/  UMOV UR7, UR9 ;  /* 0x0000000900077c82 */ /* 0x000fe20008000000 */
[----:B------:R-:W-:Y:S02]  /*2c90*/  UIADD3 UR9, UPT, UPT, -UR4, URZ, URZ ;  /* 0x000000ff04097290 */ /* 0x000fe4000fffe1ff */
[----:B------:R-:W-:Y:S02]  /*2ca0*/  USHF.R.U32.HI UR7, URZ, UR13, UR7 ;  /* 0x0000000dff077299 */ /* 0x000fe40008011607 */
[----:B------:R-:W-:Y:S02]  /*2cb0*/  UIMAD UR10, UR18, UR9, UR58 ;  /* 0x00000009120a72a4 */ /* 0x000fe4000f8e023a */
[----:B------:R-:W-:Y:S01]  /*2cc0*/  USEL UR7, UR4, UR7, !UP3 ;  /* 0x0000000704077287 */ /* 0x000fe2000d800000 */
[----:B------:R-:W-:Y:S01]  /*2cd0*/  @!UP0 UMOV UR8, UR11 ;  /* 0x0000000b00088c82 */ /* 0x000fe20008000000 */
[----:B------:R-:W-:Y:S02]  /*2ce0*/  UIADD3 UR11, UPT, UPT, -UR5, URZ, URZ ;  /* 0x000000ff050b7290 */ /* 0x000fe4000fffe1ff */
[----:B------:R-:W-:-:S02]  /*2cf0*/  @!UP0 USHF.R.U32.HI UR8, URZ, UR13, UR8 ;  /* 0x0000000dff088299 */ /* 0x000fc40008011608 */
[----:B------:R-:W-:Y:S02]  /*2d00*/  UIADD3 UR9, UPT, UPT, -UR7, URZ, URZ ;  /* 0x000000ff07097290 */ /* 0x000fe4000fffe1ff */
[----:B------:R-:W-:Y:S02]  /*2d10*/  @!UP0 USEL UR8, UR5, UR8, !UP3 ;  /* 0x0000000805088287 */ /* 0x000fe4000d800000 */
[----:B------:R-:W-:Y:S02]  /*2d20*/  UIMAD UR9, UR39, UR9, UR4 ;  /* 0x00000009270972a4 */ /* 0x000fe4000f8e0204 */
[----:B------:R-:W-:Y:S02]  /*2d30*/  @!UP0 UIADD3 UR7, UPT, UPT, UR7, -UR8, URZ ;  /* 0x8000000807078290 */ /* 0x000fe4000fffe0ff */
[----:B------:R-:W-:Y:S02]  /*2d40*/  @!UP0 UIMAD UR8, UR9, UR6, UR8 ;  /* 0x00000006090882a4 */ /* 0x000fe4000f8e0208 */
[----:B------:R-:W-:-:S02]  /*2d50*/  @!UP0 UIMAD UR4, UR39, UR7, UR5 ;  /* 0x00000007270482a4 */ /* 0x000fc4000f8e0205 */
[----:B------:R-:W-:Y:S02]  /*2d60*/  UIMAD UR6, UR20, UR11, UR59 ;  /* 0x0000000b140672a4 */ /* 0x000fe4000f8e023b */
[----:B------:R-:W-:Y:S01]  /*2d70*/  UIMAD UR58, UR4, UR18, UR10 ;  /* 0x00000012043a72a4 */ /* 0x000fe2000f8e020a */
[----:B------:R-:W-:Y:S02]  /*2d80*/  @!UP0 UMOV UR5, UR8 ;  /* 0x0000000800058c82 */ /* 0x000fe40008000000 */
[----:B------:R-:W-:-:S12]  /*2d90*/  UIMAD UR59, UR5, UR20, UR6 ;  /* 0x00000014053b72a4 */ /* 0x000fd8000f8e0206 */
.L_x_38:
[----:B------:R-:W1:Y:S02]  /*2da0*/  LDCU UR4, c[0x0][0xc30] ;  /* 0x00018600ff0477ac */ /* 0x000e640008000800 */
[----:B-1----:R-:W-:-:S09]  /*2db0*/  UISETP.NE.AND UP0, UPT, UR4, 0x1, UPT ;  /* 0x000000010400788c */ /* 0x002fd2000bf05270 */
[----:B------:R-:W-:Y:S05]  /*2dc0*/  BRA.U UP0, `(.L_x_39) ;  /* 0x0000000100447547 */ /* 0x000fea000b800000 */
[----:B------:R-:W1:Y:S01]  /*2dd0*/  LDCU.128 UR8, c[0x0][0xc10] ;  /* 0x00018200ff0877ac */ /* 0x000e620008000c00 */
[----:B------:R-:W2:Y:S01]  /*2de0*/  LDCU UR12, c[0x0][0xc0c] ;  /* 0x00018180ff0c77ac */ /* 0x000ea20008000800 */
[----:B------:R-:W3:Y:S01]  /*2df0*/  LDCU UR13, c[0x0][0xc20] ;  /* 0x00018400ff0d77ac */ /* 0x000ee20008000800 */
[----:B-1----:R-:W-:Y:S02]  /*2e00*/  UIMAD.WIDE.U32 UR6, UR59, UR8, URZ ;  /* 0x000000083b0672a5 */ /* 0x002fe4000f8e00ff */
[----:B------:R-:W-:Y:S02]  /*2e10*/  UIMAD.WIDE.U32 UR4, UR58, UR11, URZ ;  /* 0x0000000b3a0472a5 */ /* 0x000fe4000f8e00ff */
[----:B--2---:R-:W-:Y:S02]  /*2e20*/  UISETP.NE.AND UP2, UPT, UR12, 0x1, UPT ;  /* 0x000000010c00788c */ /* 0x004fe4000bf45270 */
[----:B------:R-:W-:Y:S01]  /*2e30*/  UISETP.NE.AND UP0, UPT, UR10, 0x1, UPT ;  /* 0x000000010a00788c */ /* 0x000fe2000bf05270 */
[----:B------:R-:W-:-:S02]  /*2e40*/  UMOV UR6, UR7 ;  /* 0x0000000700067c82 */ /* 0x000fc40008000000 */
[----:B------:R-:W-:Y:S01]  /*2e50*/  UMOV UR4, UR5 ;  /* 0x0000000500047c82 */ /* 0x000fe20008000000 */
[----:B------:R-:W-:Y:S02]  /*2e60*/  USHF.R.U32.HI UR6, URZ, UR9, UR6 ;  /* 0x00000009ff067299 */ /* 0x000fe40008011606 */
[----:B---3--:R-:W-:Y:S02]  /*2e70*/  USHF.R.U32.HI UR4, URZ, UR13, UR4 ;  /* 0x0000000dff047299 */ /* 0x008fe40008011604 */
[----:B------:R-:W-:Y:S02]  /*2e80*/  USEL UR5, UR59, UR6, !UP2 ;  /* 0x000000063b057287 */ /* 0x000fe4000d000000 */
[----:B------:R-:W-:-:S04]  /*2e90*/  USEL UR4, UR58, UR4, !UP0 ;  /* 0x000000043a047287 */ /* 0x000fc8000c000000 */
[----:B------:R-:W-:Y:S02]  /*2ea0*/  UIADD3 UR6, UPT, UPT, UR5, -UR4, URZ ;  /* 0x8000000405067290 */ /* 0x000fe4000fffe0ff */
[----:B------:R-:W-:Y:S02]  /*2eb0*/  UIADD3 UR4, UPT, UPT, -UR5, UR4, URZ ;  /* 0x0000000405047290 */ /* 0x000fe4000fffe1ff */
[----:B------:R-:W-:Y:S02]  /*2ec0*/  UIMAD UR58, UR6, UR10, UR58 ;  /* 0x0000000a063a72a4 */ /* 0x000fe4000f8e023a */
[----:B------:R-:W-:-:S12]  /*2ed0*/  UIMAD UR59, UR4, UR12, UR59 ;  /* 0x0000000c043b72a4 */ /* 0x000fd8000f8e023b */
.L_x_39:
[----:B------:R-:W-:Y:S01]  /*2ee0*/  R2UR UR5, R65 ;  /* 0x00000000410572ca */ /* 0x000fe200000e0000 */
[----:B------:R-:W-:Y:S01]  /*2ef0*/  UMOV UR27, UR53 ;  /* 0x00000035001b7c82 */ /* 0x000fe20008000000 */
[----:B------:R-:W-:Y:S02]  /*2f00*/  R2UR UR4, R64 ;  /* 0x00000000400472ca */ /* 0x000fe400000e0000 */
[----:B------:R-:W-:Y:S02]  /*2f10*/  PLOP3.LUT P1, PT, PT, PT, PT, 0x80, 0x8 ;  /* 0x000000000008781c */ /* 0x000fe40003f2f070 */
[----:B------:R-:W-:-:S07]  /*2f20*/  LOP3.LUT R2, R2, 0x1, RZ, 0x3c, !PT ;  /* 0x0000000102027812 */ /* 0x000fce00078e3cff */
[----:B------:R-:W-:Y:S02]  /*2f30*/  UIADD3 UR48, UPT, UPT, UR59, UR5, URZ ;  /* 0x000000053b307290 */ /* 0x000fe4000fffe0ff */
[----:B------:R-:W-:Y:S01]  /*2f40*/  UIADD3 UR19, UPT, UPT, UR58, UR4, URZ ;  /* 0x000000043a137290 */ /* 0x000fe2000fffe0ff */
[----:B------:R-:W-:Y:S11]  /*2f50*/  BRA.U UP1, `(.L_x_40) ;  /* 0xffffffe901607547 */ /* 0x000ff6000b83ffff */
[----:B------:R-:W-:Y:S01]  /*2f60*/  UIADD3 UR45, UPT, UPT, UR45, 0x60, URZ ;  /* 0x000000602d2d7890 */ /* 0x000fe2000fffe0ff */
[----:B------:R-:W-:-:S03]  /*2f70*/  MOV R3, UR40 ;  /* 0x0000002800037c02 */ /* 0x000fc60008000f00 */
[----:B------:R-:W-:Y:S01]  /*2f80*/  ULEA UR4, UR44, UR45, 0x3 ;  /* 0x0000002d2c047291 */ /* 0x000fe2000f8e18ff */
[----:B------:R-:W-:-:S08]  /*2f90*/  SHF.L.U32 R3, R3, 0x1f, RZ ;  /* 0x0000001f03037819 */ /* 0x000fd000000006ff */
[----:B------:R-:W1:Y:S02]  /*2fa0*/  SYNCS.PHASECHK.TRANS64.TRYWAIT P0, [UR4], R3 ;  /* 0x00000003ff0075a7 */ /* 0x000e640008001104 */
[----:B-1----:R-:W-:Y:S05]  /*2fb0*/  @!P0 BRA `(.L_x_41) ;  /* 0x0000007000108947 */ /* 0x002fea0003800000 */
.L_x_156:
[----:B------:R-:W-:-:S04]  /*2fc0*/  UIADD3 UR4, UPT, UPT, UR44, 0x1, URZ ;  /* 0x000000012c047890 */ /* 0x000fc8000fffe0ff */
[----:B------:R-:W-:-:S04]  /*2fd0*/  UISETP.NE.AND UP0, UPT, UR4, 0xc, UPT ;  /* 0x0000000c0400788c */ /* 0x000fc8000bf05270 */
[----:B------:R-:W-:Y:S02]  /*2fe0*/  USEL UR5, URZ, 0x1, UP0 ;  /* 0x00000001ff057887 */ /* 0x000fe40008000000 */
[----:B------:R-:W-:Y:S02]  /*2ff0*/  USEL UR4, UR4, URZ, UP0 ;  /* 0x000000ff04047287 */ /* 0x000fe40008000000 */
[----:B------:R-:W-:Y:S02]  /*3000*/  ULOP3.LUT UR6, UR40, UR5, URZ, 0x3c, !UPT ;  /* 0x0000000528067292 */ /* 0x000fe4000f8e3cff */
[----:B------:R-:W-:-:S04]  /*3010*/  ULEA UR5, UR4, UR45, 0x3 ;  /* 0x0000002d04057291 */ /* 0x000fc8000f8e18ff */
[----:B-1----:R-:W-:-:S04]  /*3020*/  MOV R3, UR6 ;  /* 0x0000000600037c02 */ /* 0x002fc80008000f00 */
[----:B------:R-:W-:-:S04]  /*3030*/  SHF.L.U32 R3, R3, 0x1f, RZ ;  /* 0x0000001f03037819 */ /* 0x000fc800000006ff */
[----:B------:R-:W1:Y:S02]  /*3040*/  SYNCS.PHASECHK.TRANS64.TRYWAIT P0, [UR5], R3 ;  /* 0x00000003ff0075a7 */ /* 0x000e640008001105 */
[----:B-1----:R-:W-:Y:S05]  /*3050*/  @!P0 BRA `(.L_x_42) ;  /* 0x0000007000008947 */ /* 0x002fea0003800000 */
.L_x_158:
        /* <DEDUP_REMOVED lines=10> */
.L_x_160:
        /* <DEDUP_REMOVED lines=10> */
.L_x_162:
        /* <DEDUP_REMOVED lines=10> */
.L_x_164:
        /* <DEDUP_REMOVED lines=10> */
.L_x_166:
        /* <DEDUP_REMOVED lines=10> */
.L_x_168:
        /* <DEDUP_REMOVED lines=10> */
.L_x_170:
        /* <DEDUP_REMOVED lines=10> */
.L_x_172:
        /* <DEDUP_REMOVED lines=10> */
.L_x_174:
        /* <DEDUP_REMOVED lines=10> */
.L_x_176:
[----:B------:R-:W-:-:S04]  /*3600*/  UIADD3 UR4, UPT, UPT, UR4, 0x1, URZ ;  /* 0x0000000104047890 */ /* 0x000fc8000fffe0ff */
[----:B------:R-:W-:-:S04]  /*3610*/  UISETP.NE.AND UP0, UPT, UR4, 0xc, UPT ;  /* 0x0000000c0400788c */ /* 0x000fc8000bf05270 */
[----:B------:R-:W-:Y:S02]  /*3620*/  USEL UR5, URZ, 0x1, UP0 ;  /* 0x00000001ff057887 */ /* 0x000fe40008000000 */
[----:B------:R-:W-:Y:S02]  /*3630*/  USEL UR4, UR4, URZ, UP0 ;  /* 0x000000ff04047287 */ /* 0x000fe40008000000 */
[----:B------:R-:W-:Y:S02]  /*3640*/  ULOP3.LUT UR5, UR6, UR5, URZ, 0x3c, !UPT ;  /* 0x0000000506057292 */ /* 0x000fe4000f8e3cff */
[----:B------:R-:W-:-:S04]  /*3650*/  ULEA UR4, UR4, UR45, 0x3 ;  /* 0x0000002d04047291 */ /* 0x000fc8000f8e18ff */
[----:B------:R-:W-:Y:S02]  /*3660*/  IMAD.U32 R2, RZ, RZ, UR5 ;  /* 0x00000005ff027e24 */ /* 0x000fe4000f8e00ff */
[----:B-1----:R-:W-:-:S03]  /*3670*/  MOV R0, UR4 ;  /* 0x0000000400007c02 */ /* 0x002fc60008000f00 */
[----:B------:R-:W-:-:S07]  /*3680*/  SHF.L.U32 R3, R2, 0x1f, RZ ;  /* 0x0000001f02037819 */ /* 0x000fce00000006ff */
.L_x_52:
[----:B-1----:R1:W2:Y:S02]  /*3690*/  SYNCS.PHASECHK.TRANS64.TRYWAIT P0, [R0+URZ], R3 ;  /* 0x00000003000075a7 */ /* 0x0022a400080011ff */
[----:B--2---:R-:W-:Y:S05]  /*36a0*/  @!P0 NANOSLEEP.SYNCS 0x989680 ;  /* 0x009896800000895d */ /* 0x004fea0003900000 */
[----:B------:R-:W2:Y:S02]  /*36b0*/  @!P0 SYNCS.PHASECHK.TRANS64 P0, [R0+URZ], R3 ;  /* 0x00000003000085a7 */ /* 0x000ea400080010ff */
[----:B--2---:R-:W-:Y:S05]  /*36c0*/  @P0 EXIT ;  /* 0x000000000000094d */ /* 0x004fea0003800000 */
[----:B------:R-:W-:Y:S05]  /*36d0*/  BRA `(.L_x_52) ;  /* 0xfffffffc00ec7947 */ /* 0x000fea000383ffff */
.L_x_22:
[----:B------:R-:W2:Y:S02]  /*36e0*/  S2UR UR4, SR_CgaCtaId ;  /* 0x00000000000479c3 */ /* 0x000ea40000008800 */
[----:B--2---:R-:W-:-:S04]  /*36f0*/  UISETP.NE.AND UP0, UPT, UR4, URZ, UPT ;  /* 0x000000ff0400728c */ /* 0x004fc8000bf05270 */
[----:B------:R-:W-:-:S09]  /*3700*/  UISETP.NE.OR UP0, UPT, UR18, 0x1, UP0 ;  /* 0x000000011200788c */ /* 0x000fd20008705670 */
[----:B------:R-:W-:Y:S05]  /*3710*/  BRA.U UP0, `(.L_x_53) ;  /* 0x0000000100b47547 */ /* 0x000fea000b800000 */
[----:B------:R-:W2:Y:S01]  /*3720*/  S2UR UR5, SR_CgaCtaId ;  /* 0x00000000000579c3 */ /* 0x000ea20000008800 */
[----:B------:R-:W-:Y:S01]  /*3730*/  UMOV UR4, 0x400 ;  /* 0x0000040000047882 */ /* 0x000fe20000000000 */
[----:B------:R-:W-:Y:S01]  /*3740*/  HFMA2 R2, -RZ, RZ, 0, 5.9604644775390625e-08 ;  /* 0x00000001ff027431 */ /* 0x000fe200000001ff */
[----:B------:R-:W-:Y:S01]  /*3750*/  ISETP.GE.U32.AND P0, PT, R3, 0x2, PT ;  /* 0x000000020300780c */ /* 0x000fe20003f06070 */
[----:B------:R-:W-:Y:S01]  /*3760*/  IMAD.MOV.U32 R8, RZ, RZ, RZ ;  /* 0x000000ffff087224 */ /* 0x000fe200078e00ff */
[----:B--2---:R-:W-:-:S04]  /*3770*/  ULEA UR4, UR5, UR4, 0x18 ;  /* 0x0000000405047291 */ /* 0x004fc8000f8ec0ff */
[----:B------:R-:W-:Y:S02]  /*3780*/  UIADD3 UR5, UPT, UPT, UR4, 0x118, URZ ;  /* 0x0000011804057890 */ /* 0x000fe4000fffe0ff */
[----:B------:R-:W-:Y:S02]  /*3790*/  UIADD3 UR8, UPT, UPT, UR4, 0x110, URZ ;  /* 0x0000011004087890 */ /* 0x000fe4000fffe0ff */
[----:B------:R-:W-:-:S12]  /*37a0*/  UPRMT UR5, URZ, 0x654, UR5 ;  /* 0x00000654ff057896 */ /* 0x000fd80008000005 */
.L_x_56:
[----:B------:R-:W-:Y:S01]  /*37b0*/  SHF.L.U32 R7, R2, 0x1f, RZ ;  /* 0x0000001f02077819 */ /* 0x000fe200000006ff */
[----:B------:R-:W-:Y:S02]  /*37c0*/  IMAD.U32 R4, RZ, RZ, UR8 ;  /* 0x00000008ff047e24 */ /* 0x000fe4000f8e00ff */
[----:B------:R-:W-:Y:S01]  /*37d0*/  @!P0 IMAD.MOV.U32 R5, RZ, RZ, 0x10 ;  /* 0x00000010ff058424 */ /* 0x000fe200078e00ff */
[----:B------:R-:W2:Y:S02]  /*37e0*/  SYNCS.PHASECHK.TRANS64.TRYWAIT P1, [UR4+0x118], R7 ;  /* 0x00011807ff0075a7 */ /* 0x000ea40008021104 */
[----:B------:R-:W-:-:S04]  /*37f0*/  PRMT R9, R3, 0x654, R4 ;  /* 0x0000065403097816 */ /* 0x000fc80000000004 */
[----:B------:R-:W-:Y:S01]  /*3800*/  SEL R0, R9, R0, !P0 ;  /* 0x0000000009007207 */ /* 0x000fe20004000000 */
[----:B--2---:R-:W-:Y:S06]  /*3810*/  @!P1 BRA `(.L_x_54) ;  /* 0x0000006c00009947 */ /* 0x004fec0003800000 */
.L_x_178:
[----:B------:R-:W-:Y:S01]  /*3820*/  UIADD3 UR6, UPT, UPT, UR4, 0x150, URZ ;  /* 0x0000015004067890 */ /* 0x000fe2000fffe0ff */
[----:B------:R3:W-:Y:S01]  /*3830*/  @!P0 SYNCS.ARRIVE.TRANS64.RED RZ, [R0+URZ], R5 ;  /* 0x0000000500ff89a7 */ /* 0x0007e200080004ff */
[----:B------:R-:W-:Y:S01]  /*3840*/  UIADD3 UR7, UPT, UPT, UR4, 0x110, URZ ;  /* 0x0000011004077890 */ /* 0x000fe2000fffe0ff */
[----:B------:R-:W-:-:S08]  /*3850*/  LOP3.LUT R2, R2, 0x1, RZ, 0x3c, !PT ;  /* 0x0000000102027812 */ /* 0x000fd000078e3cff */
[----:B------:R-:W-:Y:S06]  /*3860*/  UGETNEXTWORKID.BROADCAST [UR6], [UR7] ;  /* 0x00000000060073ca */ /* 0x000fec0008000100 */
[----:B---3--:R-:W-:-:S04]  /*3870*/  SHF.L.U32 R5, R8, 0x1f, RZ ;  /* 0x0000001f08057819 */ /* 0x008fc800000006ff */
[----:B------:R-:W3:Y:S02]  /*3880*/  SYNCS.PHASECHK.TRANS64.TRYWAIT P1, [UR4+0x110], R5 ;  /* 0x00011005ff0075a7 */ /* 0x000ee40008021104 */
[----:B---3--:R-:W-:Y:S05]  /*3890*/  @!P1 BRA `(.L_x_55) ;  /* 0x0000006800f89947 */ /* 0x008fea0003800000 */
.L_x_180:
[----:B--2---:R-:W2:Y:S01]  /*38a0*/  LDS.128 R4, [UR4+0x150] ;  /* 0x00015004ff047984 */ /* 0x004ea20008000c00 */
[----:B------:R-:W-:Y:S01]  /*38b0*/  LOP3.LUT R8, R8, 0x1, RZ, 0x3c, !PT ;  /* 0x0000000108087812 */ /* 0x000fe200078e3cff */
[----:B------:R-:W-:Y:S01]  /*38c0*/  @!PT LDS RZ, [RZ] ;  /* 0x00000000fffff984 */ /* 0x000fe20000000800 */
[----:B------:R-:W-:Y:S01]  /*38d0*/  @!PT LDS RZ, [RZ] ;  /* 0x00000000fffff984 */ /* 0x000fe20000000800 */
[----:B------:R-:W-:Y:S01]  /*38e0*/  @!PT LDS RZ, [RZ] ;  /* 0x00000000fffff984 */ /* 0x000fe20000000800 */
[----:B------:R-:W-:Y:S01]  /*38f0*/  @!PT LDS RZ, [RZ] ;  /* 0x00000000fffff984 */ /* 0x000fe20000000800 */
[----:B------:R3:W-:Y:S06]  /*3900*/  MEMBAR.ALL.CTA ;  /* 0x0000000000007992 */ /* 0x0007ec0000008000 */
[----:B---3--:R-:W3:Y:S02]  /*3910*/  FENCE.VIEW.ASYNC.S ;  /* 0x00000000000073c6 */ /* 0x008ee40000000000 */
[----:B---3--:R-:W-:Y:S01]  /*3920*/  SYNCS.ARRIVE.TRANS64.RED.A1T0 RZ, [UR5], RZ ;  /* 0x000000ffffff79a7 */ /* 0x008fe20008100405 */
[----:B--2---:R-:W-:-:S13]  /*3930*/  LOP3.LUT P1, RZ, R6, 0x1, RZ, 0xc0, !PT ;  /* 0x0000000106ff7812 */ /* 0x004fda000782c0ff */
[----:B------:R-:W-:Y:S05]  /*3940*/  @P1 BRA `(.L_x_56) ;  /* 0xfffffffc00981947 */ /* 0x000fea000383ffff */
[----:B------:R-:W-:-:S04]  /*3950*/  SHF.L.U32 R0, R2, 0x1f, RZ ;  /* 0x0000001f02007819 */ /* 0x000fc800000006ff */
[----:B------:R-:W2:Y:S02]  /*3960*/  SYNCS.PHASECHK.TRANS64 P0, [UR4+0x118], R0 ;  /* 0x00011800ff0075a7 */ /* 0x000ea40008001004 */
[----:B-12---:R-:W-:Y:S05]  /*3970*/  @P0 EXIT ;  /* 0x000000000000094d */ /* 0x006fea0003800000 */
[----:B------:R-:W-:-:S07]  /*3980*/  MOV R0, UR4 ;  /* 0x0000000400007c02 */ /* 0x000fce0008000f00 */
.L_x_57:
[----:B-1----:R-:W-:-:S04]  /*3990*/  SHF.L.U32 R3, R2, 0x1f, RZ ;  /* 0x0000001f02037819 */ /* 0x002fc800000006ff */
[----:B------:R1:W2:Y:S03]  /*39a0*/  SYNCS.PHASECHK.TRANS64.TRYWAIT P0, [R0+URZ+0x118], R3 ;  /* 0x00011803000075a7 */ /* 0x0002a600080011ff */
[----:B--2---:R-:W-:Y:S05]  /*39b0*/  @!P0 NANOSLEEP.SYNCS 0x989680 ;  /* 0x009896800000895d */ /* 0x004fea0003900000 */
[----:B------:R-:W2:Y:S02]  /*39c0*/  @!P0 SYNCS.PHASECHK.TRANS64 P0, [R0+URZ+0x118], R3 ;  /* 0x00011803000085a7 */ /* 0x000ea400080010ff */
[----:B--2---:R-:W-:Y:S05]  /*39d0*/  @P0 EXIT ;  /* 0x000000000000094d */ /* 0x004fea0003800000 */
[----:B------:R-:W-:Y:S05]  /*39e0*/  BRA `(.L_x_57) ;  /* 0xfffffffc00e87947 */ /* 0x000fea000383ffff */
.L_x_53:
[----:B------:R-:W-:Y:S05]  /*39f0*/  BRA.U UP4, `(.L_x_58) ;  /* 0x0000001104a87547 */ /* 0x000fea000b800000 */
[----:B------:R-:W2:Y:S01]  /*3a00*/  S2UR UR4, SR_CgaCtaId ;  /* 0x00000000000479c3 */ /* 0x000ea20000008800 */
[----:B------:R-:W-:Y:S01]  /*3a10*/  UMOV UR5, 0x40 ;  /* 0x0000004000057882 */ /* 0x000fe20000000000 */
[----:B------:R-:W-:Y:S01]  /*3a20*/  NOP ;  /* 0x0000000000007918 */ /* 0x000fe20000000000 */
[----:B------:R-:W-:Y:S01]  /*3a30*/  UMOV UR6, 0x400 ;  /* 0x0000040000067882 */ /* 0x000fe20000000000 */
[----:B--2---:R-:W-:Y:S02]  /*3a40*/  ULEA UR5, UR4, UR5, 0x18 ;  /* 0x0000000504057291 */ /* 0x004fe4000f8ec0ff */
[----:B------:R-:W-:-:S07]  /*3a50*/  ULEA UR6, UR4, UR6, 0x18 ;  /* 0x0000000604067291 */ /* 0x000fce000f8ec0ff */
[----:B------:R-:W2:Y:S02]  /*3a60*/  LDS.U8 R3, [UR5+0x1c] ;  /* 0x00001c05ff037984 */ /* 0x000ea40008000000 */
[----:B--2---:R-:W-:-:S13]  /*3a70*/  ISETP.NE.AND P0, PT, R3, RZ, PT ;  /* 0x000000ff0300720c */ /* 0x004fda0003f05270 */
[----:B------:R-:W-:Y:S05]  /*3a80*/  @P0 BRA `(.L_x_59) ;  /* 0x0000000400080947 */ /* 0x000fea0003800000 */
[----:B------:R-:W-:Y:S02]  /*3a90*/  UISETP.NE.U32.AND UP1, UPT, UR38, 0x1, UPT ;  /* 0x000000012600788c */ /* 0x000fe4000bf25070 */
[----:B------:R-:W-:-:S07]  /*3aa0*/  UIADD3 UR7, UPT, UPT, UR5, 0x8, URZ ;  /* 0x0000000805077890 */ /* 0x000fce000fffe0ff */
[----:B------:R-:W-:Y:S05]  /*3ab0*/  BRA.U !UP1, `(.L_x_60) ;  /* 0x00000001099c7547 */ /* 0x000fea000b800000 */
[----:B------:R-:W-:Y:S01]  /*3ac0*/  ELECT P0, URZ, PT ;  /* 0x0000000000ff782f */ /* 0x000fe20003800000 */
[----:B------:R-:W-:-:S12]  /*3ad0*/  BSSY B0, `(.L_x_60) ;  /* 0x0000025000007945 */ /* 0x000fd80003800000 */
[----:B------:R-:W-:Y:S05]  /*3ae0*/  @!P0 BRA `(.L_x_61) ;  /* 0x00000000008c8947 */ /* 0x000fea0003800000 */
[----:B------:R-:W-:-:S05]  /*3af0*/  UMOV UR4, 0x10 ;  /* 0x0000001000047882 */ /* 0x000fca0000000000 */
[----:B------:R-:W-:Y:S04]  /*3b00*/  DEPBAR.LE SB2, 0x36 ;  /* 0x0000ad800000791a */ /* 0x000fe80000000000 */
[----:B------:R-:W2:Y:S02]  /*3b10*/  UTCATOMSWS.2CTA.FIND_AND_SET.ALIGN UP0, UR4, UR4 ;  /* 0x00000004000475e3 */ /* 0x000ea40008200800 */
[----:B--2---:R-:W-:Y:S01]  /*3b20*/  MOV R10, UR4 ;  /* 0x00000004000a7c02 */ /* 0x004fe20008000f00 */
[----:B------:R-:W-:Y:S06]  /*3b30*/  BRA.U UP0, `(.L_x_62) ;  /* 0x0000000100187547 */ /* 0x000fec000b800000 */
.L_x_63:
[----:B------:R-:W-:Y:S05]  /*3b40*/  NANOSLEEP 0x64 ;  /* 0x000000640000795d */ /* 0x000fea0003800000 */
[----:B------:R-:W-:-:S05]  /*3b50*/  UMOV UR4, 0x10 ;  /* 0x0000001000047882 */ /* 0x000fca0000000000 */
[----:B------:R-:W-:Y:S04]  /*3b60*/  DEPBAR.LE SB2, 0x36 ;  /* 0x0000ad800000791a */ /* 0x000fe80000000000 */
[----:B------:R-:W2:Y:S02]  /*3b70*/  UTCATOMSWS.2CTA.FIND_AND_SET.ALIGN UP0, UR4, UR4 ;  /* 0x00000004000475e3 */ /* 0x000ea40008200800 */
[----:B--2---:R-:W-:Y:S01]  /*3b80*/  MOV R10, UR4 ;  /* 0x00000004000a7c02 */ /* 0x004fe20008000f00 */
[----:B------:R-:W-:Y:S05]  /*3b90*/  BRA.U !UP0, `(.L_x_63) ;  /* 0xfffffffd08e87547 */ /* 0x000fea000b83ffff */
.L_x_62:
[----:B------:R-:W2:Y:S01]  /*3ba0*/  LDS R6, [UR5+0x10] ;  /* 0x00001005ff067984 */ /* 0x000ea20008000800 */
[----:B------:R-:W-:Y:S01]  /*3bb0*/  IMAD.U32 R3, RZ, RZ, UR6 ;  /* 0x00000006ff037e24 */ /* 0x000fe2000f8e00ff */
[----:B------:R-:W-:-:S03]  /*3bc0*/  MOV R4, UR37 ;  /* 0x0000002500047c02 */ /* 0x000fc60008000f00 */
[----:B------:R-:W-:Y:S01]  /*3bd0*/  VIADD R3, R3, 0x160 ;  /* 0x0000016003037836 */ /* 0x000fe20000000000 */
[----:B--2---:R-:W-:-:S04]  /*3be0*/  SHF.L.U32 R6, R6, 0x1f, RZ ;  /* 0x0000001f06067819 */ /* 0x004fc800000006ff */
[----:B------:R-:W2:Y:S02]  /*3bf0*/  SYNCS.PHASECHK.TRANS64.TRYWAIT P0, [UR5+0x8], R6 ;  /* 0x00000806ff0075a7 */ /* 0x000ea40008001105 */
[----:B--2---:R-:W-:Y:S05]  /*3c00*/  @P0 BRA `(.L_x_64) ;  /* 0x0000000000080947 */ /* 0x004fea0003800000 */
[----:B------:R-:W2:Y:S02]  /*3c10*/  SYNCS.PHASECHK.TRANS64.TRYWAIT P0, [UR5+0x8], R6 ;  /* 0x00000806ff0075a7 */ /* 0x000ea40008001105 */
[----:B--2---:R-:W-:Y:S05]  /*3c20*/  @!P0 BRA `(.L_x_65) ;  /* 0x00000068002c8947 */ /* 0x004fea0003800000 */
.L_x_64:
[----:B------:R-:W-:Y:S01]  /*3c30*/  PRMT R4, R4, 0x654, R3 ;  /* 0x0000065404047816 */ /* 0x000fe20000000003 */
[----:B------:R-:W-:Y:S01]  /*3c40*/  HFMA2 R3, -RZ, RZ, 0, 5.9604644775390625e-08 ;  /* 0x00000001ff037431 */ /* 0x000fe200000001ff */
[----:B------:R-:W-:Y:S01]  /*3c50*/  UPRMT UR4, UR37, 0x654, UR7 ;  /* 0x0000065425047896 */ /* 0x000fe20008000007 */
[----:B------:R-:W-:Y:S02]  /*3c60*/  IMAD.MOV.U32 R7, RZ, RZ, 0xffff ;  /* 0x0000ffffff077424 */ /* 0x000fe400078e00ff */
[----:B--2---:R-:W-:Y:S02]  /*3c70*/  IMAD.MOV.U32 R6, RZ, RZ, 0x4 ;  /* 0x00000004ff067424 */ /* 0x004fe400078e00ff */
[----:B------:R-:W-:Y:S01]  /*3c80*/  IMAD.SHL.U32 R9, R10, 0x20, RZ ;  /* 0x000000200a097824 */ /* 0x000fe200078e00ff */
[----:B------:R-:W-:Y:S02]  /*3c90*/  MOV R5, UR4 ;  /* 0x0000000400057c02 */ /* 0x000fe40008000f00 */
[-C--:B------:R-:W-:Y:S01]  /*3ca0*/  SHF.L.U32 R8, R7, R10.reuse, RZ ;  /* 0x0000000a07087219 */ /* 0x080fe200000006ff */
[----:B------:R2:W-:Y:S01]  /*3cb0*/  SYNCS.ARRIVE.TRANS64.RED RZ, [UR4], R6 ;  /* 0x00000006ffff79a7 */ /* 0x0005e20008000404 */
[----:B------:R-:W-:Y:S01]  /*3cc0*/  SHF.L.U32 R7, R3, R10, RZ ;  /* 0x0000000a03077219 */ /* 0x000fe200000006ff */
[----:B------:R2:W-:Y:S04]  /*3cd0*/  STS [UR6+0x160], R9 ;  /* 0x00016009ff007988 */ /* 0x0005e80008000806 */
[----:B------:R2:W-:Y:S04]  /*3ce0*/  STAS [R4.64], R10 ;  /* 0x0000000a04007dbd */ /* 0x0005e8000c0008ff */
[----:B------:R2:W-:Y:S04]  /*3cf0*/  ATOMS.OR RZ, [UR5+0x14], R8 ;  /* 0x00001408ffff798c */ /* 0x0005e8000b000005 */
[----:B------:R2:W-:Y:S04]  /*3d00*/  ATOMS.OR RZ, [UR5+0x18], R7 ;  /* 0x00001807ffff798c */ /* 0x0005e8000b000005 */
[----:B------:R2:W-:Y:S02]  /*3d10*/  ATOMS.XOR RZ, [UR5+0x10], R3 ;  /* 0x00001003ffff798c */ /* 0x0005e4000b800005 */
.L_x_61:
[----:B-1----:R-:W-:Y:S05]  /*3d20*/  BSYNC B0 ;  /* 0x0000000000007941 */ /* 0x002fea0003800000 */
.L_x_60:
[----:B------:R-:W-:Y:S05]  /*3d30*/  BRA.U UP1, `(.L_x_66) ;  /* 0x00000001016c7547 */ /* 0x000fea000b800000 */
[----:B------:R-:W-:-:S03]  /*3d40*/  UMOV UR4, 0xffffffff ;  /* 0xffffffff00047882 */ /* 0x000fc60000000000 */
[----:B------:R-:W-:Y:S05]  /*3d50*/  BRA.DIV UR4, `(.L_x_67) ;  /* 0x0000006604f87947 */ /* 0x000fea000b800000 */
[----:B------:R-:W-:-:S13]  /*3d60*/  ELECT P0, URZ, PT ;  /* 0x0000000000ff782f */ /* 0x000fda0003800000 */
.L_x_183:
[----:B------:R-:W-:Y:S05]  /*3d70*/  @!P0 BRA `(.L_x_66) ;  /* 0x00000000005c8947 */ /* 0x000fea0003800000 */
[----:B--2---:R-:W2:Y:S02]  /*3d80*/  LDS R4, [UR5+0x10] ;  /* 0x00001005ff047984 */ /* 0x004ea40008000800 */
[----:B--2---:R-:W-:-:S04]  /*3d90*/  SHF.L.U32 R4, R4, 0x1f, RZ ;  /* 0x0000001f04047819 */ /* 0x004fc800000006ff */
[----:B------:R-:W2:Y:S02]  /*3da0*/  SYNCS.PHASECHK.TRANS64.TRYWAIT P0, [UR5+0x8], R4 ;  /* 0x00000804ff0075a7 */ /* 0x000ea40008001105 */
[----:B--2---:R-:W-:Y:S05]  /*3db0*/  @P0 BRA `(.L_x_68) ;  /* 0x0000000000080947 */ /* 0x004fea0003800000 */
[----:B------:R-:W2:Y:S02]  /*3dc0*/  SYNCS.PHASECHK.TRANS64.TRYWAIT P0, [UR5+0x8], R4 ;  /* 0x00000804ff0075a7 */ /* 0x000ea40008001105 */
[----:B--2---:R-:W-:Y:S05]  /*3dd0*/  @!P0 BRA `(.L_x_69) ;  /* 0x0000006400fc8947 */ /* 0x004fea0003800000 */
.L_x_68:
[----:B------:R-:W3:Y:S01]  /*3de0*/  LDS R6, [UR6+0x160] ;  /* 0x00016006ff067984 */ /* 0x000ee20008000800 */
[----:B--2---:R-:W-:Y:S02]  /*3df0*/  HFMA2 R3, -RZ, RZ, 0, 5.9604644775390625e-08 ;  /* 0x00000001ff037431 */ /* 0x004fe400000001ff */
[----:B------:R-:W-:Y:S01]  /*3e00*/  IMAD.MOV.U32 R4, RZ, RZ, 0xffff ;  /* 0x0000ffffff047424 */ /* 0x000fe200078e00ff */
[----:B------:R-:W-:Y:S01]  /*3e10*/  UPRMT UR4, UR37, 0x654, UR7 ;  /* 0x0000065425047896 */ /* 0x000fe20008000007 */
[----:B---3--:R-:W-:-:S03]  /*3e20*/  IMAD.SHL.U32 R5, R6, 0x20, RZ ;  /* 0x0000002006057824 */ /* 0x008fc600078e00ff */
[-C--:B------:R-:W-:Y:S02]  /*3e30*/  SHF.L.U32 R4, R4, R6.reuse, RZ ;  /* 0x0000000604047219 */ /* 0x080fe400000006ff */
[----:B------:R-:W-:Y:S01]  /*3e40*/  SHF.L.U32 R6, R3, R6, RZ ;  /* 0x0000000603067219 */ /* 0x000fe200000006ff */
[----:B------:R3:W-:Y:S04]  /*3e50*/  STS [UR6+0x160], R5 ;  /* 0x00016005ff007988 */ /* 0x0007e80008000806 */
[----:B------:R3:W-:Y:S04]  /*3e60*/  ATOMS.OR RZ, [UR5+0x14], R4 ;  /* 0x00001404ffff798c */ /* 0x0007e8000b000005 */
[----:B------:R3:W-:Y:S01]  /*3e70*/  ATOMS.OR RZ, [UR5+0x18], R6 ;  /* 0x00001806ffff798c */ /* 0x0007e2000b000005 */
[----:B------:R-:W-:Y:S03]  /*3e80*/  SYNCS.ARRIVE.TRANS64.RED.A1T0 RZ, [UR4], RZ ;  /* 0x000000ffffff79a7 */ /* 0x000fe60008100404 */
[----:B------:R3:W-:Y:S01]  /*3e90*/  ATOMS.XOR RZ, [UR5+0x10], R3 ;  /* 0x00001003ffff798c */ /* 0x0007e2000b800005 */
[----:B------:R-:W-:Y:S05]  /*3ea0*/  BRA `(.L_x_66) ;  /* 0x0000000000107947 */ /* 0x000fea0003800000 */
.L_x_59:
[----:B------:R-:W-:Y:S02]  /*3eb0*/  MOV R3, 0xffffffff ;  /* 0xffffffff00037802 */ /* 0x000fe40000000f00 */
[----:B------:R-:W-:-:S03]  /*3ec0*/  MOV R4, 0x3ef0 ;  /* 0x00003ef000047802 */ /* 0x000fc60000000f00 */
[----:B------:R2:W-:Y:S04]  /*3ed0*/  STS [UR6+0x160], R3 ;  /* 0x00016003ff007988 */ /* 0x0005e80008000806 */
[----:B-12--5:R-:W-:Y:S05]  /*3ee0*/  CALL.REL.NOINC `($__internal_1_$__cuda_sm10x_tcgen05_guardrail_trap_phase_invalid_during_alloc) ;  /* 0x0000006c00ac7944 */ /* 0x026fea0003c00000 */
.L_x_66:
[----:B------:R-:W-:Y:S05]  /*3ef0*/  WARPSYNC.ALL ;  /* 0x0000000000007948 */ /* 0x000fea0003800000 */
[----:B------:R-:W4:Y:S01]  /*3f00*/  S2UR UR20, SR_CgaCtaId ;  /* 0x00000000001479c3 */ /* 0x000f220000008800 */
[----:B------:R-:W-:Y:S01]  /*3f10*/  UMOV UR4, 0x400 ;  /* 0x0000040000047882 */ /* 0x000fe20000000000 */
[----:B------:R-:W-:-:S06]  /*3f20*/  NOP ;  /* 0x0000000000007918 */ /* 0x000fcc0000000000 */
[----:B------:R-:W-:Y:S06]  /*3f30*/  BAR.ARV 0x6, 0xa0 ;  /* 0x0182800000007b1d */ /* 0x000fec0000002000 */
[----:B------:R-:W1:Y:S01]  /*3f40*/  LDCU.64 UR6, c[0x0][0x388] ;  /* 0x00007100ff0677ac */ /* 0x000e620008000a00 */
[----:B------:R-:W-:Y:S01]  /*3f50*/  LOP3.LUT R2, R2, 0xffff, RZ, 0xc0, !PT ;  /* 0x0000ffff02027812 */ /* 0x000fe200078ec0ff */
[----:B--2---:R-:W-:Y:S01]  /*3f60*/  IMAD.MOV.U32 R8, RZ, RZ, 0x1 ;  /* 0x00000001ff087424 */ /* 0x004fe200078e00ff */
[----:B------:R-:W-:Y:S01]  /*3f70*/  LOP3.LUT R0, R0, 0xffff, RZ, 0xc0, !PT ;  /* 0x0000ffff00007812 */ /* 0x000fe200078ec0ff */
[----:B------:R-:W2:Y:S01]  /*3f80*/  LDCU.64 UR8, c[0x0][0x390] ;  /* 0x00007200ff0877ac */ /* 0x000ea20008000a00 */
[----:B------:R-:W-:Y:S01]  /*3f90*/  R2UR UR21, R2 ;  /* 0x00000000021572ca */ /* 0x000fe200000e0000 */
[----:B------:R-:W-:Y:S01]  /*3fa0*/  IMAD.MOV.U32 R2, RZ, RZ, RZ ;  /* 0x000000ffff027224 */ /* 0x000fe200078e00ff */
[----:B------:R-:W-:Y:S01]  /*3fb0*/  R2UR UR35, R0 ;  /* 0x00000000002372ca */ /* 0x000fe200000e0000 */
[----:B------:R-:W-:Y:S01]  /*3fc0*/  IMAD.MOV.U32 R0, RZ, RZ, RZ ;  /* 0x000000ffff007224 */ /* 0x000fe200078e00ff */
[----:B------:R-:W-:Y:S01]  /*3fd0*/  UMOV UR24, URZ ;  /* 0x000000ff00187c82 */ /* 0x000fe20008000000 */
[----:B----4-:R-:W-:Y:S01]  /*3fe0*/  ULEA UR20, UR20, UR4, 0x18 ;  /* 0x0000000414147291 */ /* 0x010fe2000f8ec0ff */
[----:B------:R-:W-:Y:S01]  /*3ff0*/  UMOV UR19, URZ ;  /* 0x000000ff00137c82 */ /* 0x000fe20008000000 */
[----:B------:R-:W-:-:S02]  /*4000*/  UISETP.NE.AND UP3, UPT, UR38, URZ, UPT ;  /* 0x000000ff2600728c */ /* 0x000fc4000bf65270 */
[----:B------:R-:W-:Y:S01]  /*4010*/  UIADD3 UR34, UPT, UPT, UR20, 0x118, URZ ;  /* 0x0000011814227890 */ /* 0x000fe2000fffe0ff */
[----:B------:R-:W-:Y:S01]  /*4020*/  UMOV UR32, 0x0 ;  /* 0x0000000000207882 */ /* 0x000fe20000000000 */
[----:B-1----:R-:W-:-:S03]  /*4030*/  UIADD3 UR4, UPT, UPT, UR6, 0x1f, URZ ;  /* 0x0000001f06047890 */ /* 0x002fc6000fffe0ff */
[----:B---3--:R-:W1:Y:S01]  /*4040*/  LDS R3, [UR20+0x160] ;  /* 0x00016014ff037984 */ /* 0x008e620008000800 */
[----:B------:R-:W-:Y:S01]  /*4050*/  UMOV UR33, 0x8210910 ;  /* 0x0821091000217882 */ /* 0x000fe20000000000 */
[----:B------:R-:W-:Y:S02]  /*4060*/  UPRMT UR34, URZ, 0x654, UR34 ;  /* 0x00000654ff227896 */ /* 0x000fe40008000022 */
[----:B------:R-:W-:Y:S01]  /*4070*/  USHF.R.S32.HI UR5, URZ, 0x1f, UR4 ;  /* 0x0000001fff057899 */ /* 0x000fe20008011404 */
[----:B------:R-:W-:Y:S01]  /*4080*/  UMOV UR30, 0x0 ;  /* 0x00000000001e7882 */ /* 0x000fe20000000000 */
[----:B------:R-:W-:Y:S02]  /*4090*/  UMOV UR31, 0x8210910 ;  /* 0x08210910001f7882 */ /* 0x000fe40000000000 */
[----:B------:R-:W-:Y:S02]  /*40a0*/  ULEA.HI UR4, UR5, UR4, URZ, 0x5 ;  /* 0x0000000405047291 */ /* 0x000fe4000f8f28ff */
[----:B------:R-:W-:-:S02]  /*40b0*/  UIADD3 UR5, UPT, UPT, UR20, 0x8400, URZ ;  /* 0x0000840014057890 */ /* 0x000fc4000fffe0ff */
[----:B------:R-:W-:Y:S02]  /*40c0*/  USHF.R.S32.HI UR4, URZ, 0x5, UR4 ;  /* 0x00000005ff047899 */ /* 0x000fe40008011404 */
[----:B------:R-:W-:Y:S02]  /*40d0*/  USHF.R.U32.HI UR5, URZ, 0x4, UR5 ;  /* 0x00000004ff057899 */ /* 0x000fe40008011605 */
[----:B------:R-:W-:Y:S02]  /*40e0*/  UIMAD UR4, UR4, UR7, URZ ;  /* 0x00000007040472a4 */ /* 0x000fe4000f8e02ff */
[----:B------:R-:W-:Y:S02]  /*40f0*/  ULOP3.LUT UR5, UR5, 0x3fff, URZ, 0xc0, !UPT ;  /* 0x00003fff05057892 */ /* 0x000fe4000f8ec0ff */
[----:B--2---:R-:W-:Y:S02]  /*4100*/  UIMAD UR4, UR4, UR8, URZ ;  /* 0x00000008040472a4 */ /* 0x004fe4000f8e02ff */
[----:B------:R-:W-:-:S02]  /*4110*/  ULOP3.LUT UR22, UR5, 0x10000, URZ, 0xfc, !UPT ;  /* 0x0001000005167892 */ /* 0x000fc4000f8efcff */
[----:B------:R-:W-:Y:S02]  /*4120*/  UIMAD UR9, UR4, UR9, URZ ;  /* 0x00000009040972a4 */ /* 0x000fe4000f8e02ff */
[----:B------:R-:W-:Y:S02]  /*4130*/  UIADD3 UR4, UPT, UPT, UR20, 0x20400, URZ ;  /* 0x0002040014047890 */ /* 0x000fe4000fffe0ff */
[----:B------:R-:W-:Y:S02]  /*4140*/  UIADD3 UR36, UPT, UPT, UR9, -0x1, URZ ;  /* 0xffffffff09247890 */ /* 0x000fe4000fffe0ff */
[----:B------:R-:W-:Y:S02]  /*4150*/  USHF.R.U32.HI UR4, URZ, 0x4, UR4 ;  /* 0x00000004ff047899 */ /* 0x000fe40008011604 */
[----:B------:R-:W-:Y:S02]  /*4160*/  UISETP.GE.AND UP4, UPT, UR9, 0x1, UPT ;  /* 0x000000010900788c */ /* 0x000fe4000bf86270 */
[----:B------:R-:W-:Y:S01]  /*4170*/  ULOP3.LUT UR4, UR4, 0x3fff, URZ, 0xc0, !UPT ;  /* 0x00003fff04047892 */ /* 0x000fe2000f8ec0ff */
[----:B------:R-:W-:Y:S01]  /*4180*/  UMOV UR28, 0x0 ;  /* 0x00000000001c7882 */ /* 0x000fe20000000000 */
[----:B------:R-:W-:-:S02]  /*4190*/  UMOV UR29, 0x8210910 ;  /* 0x08210910001d7882 */ /* 0x000fc40000000000 */
[----:B------:R-:W-:Y:S01]  /*41a0*/  ULOP3.LUT UR23, UR4, 0x1000000, URZ, 0xfc, !UPT ;  /* 0x0100000004177892 */ /* 0x000fe2000f8efcff */
[C---:B-1----:R-:W-:Y:S01]  /*41b0*/  VIADD R5, R3.reuse, 0x40 ;  /* 0x0000004003057836 */ /* 0x042fe20000000000 */
[----:B------:R-:W-:Y:S01]  /*41c0*/  LOP3.LUT R4, R3, 0xffff, RZ, 0xc0, !PT ;  /* 0x0000ffff03047812 */ /* 0x000fe200078ec0ff */
[----:B------:R-:W-:Y:S01]  /*41d0*/  UMOV UR26, 0x0 ;  /* 0x00000000001a7882 */ /* 0x000fe20000000000 */
[----:B------:R-:W-:Y:S02]  /*41e0*/  UMOV UR27, 0x8210910 ;  /* 0x08210910001b7882 */ /* 0x000fe40000000000 */
[----:B------:R-:W-:-:S05]  /*41f0*/  LOP3.LUT R5, R5, 0xffff, RZ, 0xc0, !PT ;  /* 0x0000ffff05057812 */ /* 0x000fca00078ec0ff */
[----:B------:R1:W-:Y:S02]  /*4200*/  STL.64 [R1], R4 ;  /* 0x0000000401007387 */ /* 0x0003e40000100a00 */
.L_x_78:
[----:B-1----:R-:W-:-:S04]  /*4210*/  SHF.L.U32 R5, R2, 0x1f, RZ ;  /* 0x0000001f02057819 */ /* 0x002fc800000006ff */
[----:B------:R-:W1:Y:S02]  /*4220*/  SYNCS.PHASECHK.TRANS64.TRYWAIT P0, [UR20+0x110], R5 ;  /* 0x00011005ff0075a7 */ /* 0x000e640008001114 */
[----:B-1-34-:R-:W-:Y:S05]  /*4230*/  @!P0 BRA `(.L_x_70) ;  /* 0x0000006000fc8947 */ /* 0x01afea0003800000 */
.L_x_185:
[----:B-1----:R-:W1:Y:S01]  /*4240*/  LDS.128 R4, [UR20+0x150] ;  /* 0x00015014ff047984 */ /* 0x002e620008000c00 */
[----:B------:R-:W-:Y:S01]  /*4250*/  ULEA UR25, UR24, UR20, 0x3 ;  /* 0x0000001418197291 */ /* 0x000fe2000f8e18ff */
[----:B------:R-:W-:Y:S01]  /*4260*/  @!PT LDS RZ, [RZ] ;  /* 0x00000000fffff984 */ /* 0x000fe20000000800 */
[----:B------:R-:W-:Y:S01]  /*4270*/  @!PT LDS RZ, [RZ] ;  /* 0x00000000fffff984 */ /* 0x000fe20000000800 */
[----:B------:R-:W-:Y:S01]  /*4280*/  @!PT LDS RZ, [RZ] ;  /* 0x00000000fffff984 */ /* 0x000fe20000000800 */
[----:B------:R-:W-:Y:S01]  /*4290*/  @!PT LDS RZ, [RZ] ;  /* 0x00000000fffff984 */ /* 0x000fe20000000800 */
[----:B------:R2:W-:Y:S06]  /*42a0*/  MEMBAR.ALL.CTA ;  /* 0x0000000000007992 */ /* 0x0005ec0000008000 */
[----:B--2---:R-:W2:Y:S02]  /*42b0*/  FENCE.VIEW.ASYNC.S ;  /* 0x00000000000073c6 */ /* 0x004ea40000000000 */
[----:B--2---:R-:W-:Y:S01]  /*42c0*/  SYNCS.ARRIVE.TRANS64.RED.A1T0 RZ, [UR34], RZ ;  /* 0x000000ffffff79a7 */ /* 0x004fe20008100422 */
[----:B-1----:R-:W-:Y:S01]  /*42d0*/  LOP3.LUT P3, RZ, R6, 0x1, RZ, 0xc0, !PT ;  /* 0x0000000106ff7812 */ /* 0x002fe2000786c0ff */
[----:B------:R-:W-:-:S12]  /*42e0*/  BRA.U UP3, `(.L_x_71) ;  /* 0x00000001030c7547 */ /* 0x000fd8000b800000 */
[----:B------:R-:W-:-:S04]  /*42f0*/  SHF.L.U32 R5, R8, 0x1f, RZ ;  /* 0x0000001f08057819 */ /* 0x000fc800000006ff */
[----:B------:R-:W1:Y:S02]  /*4300*/  SYNCS.PHASECHK.TRANS64.TRYWAIT P0, [UR25+0x130], R5 ;  /* 0x00013005ff0075a7 */ /* 0x000e640008001119 */
[----:B-1----:R-:W-:Y:S05]  /*4310*/  @!P0 BRA `(.L_x_72) ;  /* 0x0000006000dc8947 */ /* 0x002fea0003800000 */
.L_x_71:
[----:B------:R-:W-:Y:S05]  /*4320*/  BRA.U UP3, `(.L_x_73) ;  /* 0x0000000503047547 */ /* 0x000fea000b800000 */
[----:B------:R-:W-:Y:S05]  /*4330*/  BRA.U !UP4, `(.L_x_74) ;  /* 0x000000010cf47547 */ /* 0x000fea000b800000 */
[----:B------:R-:W-:Y:S01]  /*4340*/  ULEA UR4, UR24, UR43, 0x2 ;  /* 0x0000002b18047291 */ /* 0x000fe2000f8e10ff */
[----:B-1----:R-:W-:-:S08]  /*4350*/  SHF.L.U32 R4, R0, 0x1f, RZ ;  /* 0x0000001f00047819 */ /* 0x002fd000000006ff */
[----:B------:R-:W5:Y:S01]  /*4360*/  LDL R5, [UR4] ;  /* 0x00000004ff057983 */ /* 0x000f620008100800 */
[----:B------:R-:W-:Y:S02]  /*4370*/  ULEA UR4, UR19, UR20, 0x3 ;  /* 0x0000001413047291 */ /* 0x000fe4000f8e18ff */
[----:B------:R-:W-:Y:S01]  /*4380*/  UPLOP3.LUT UP2, UPT, UPT, UPT, UPT, 0x40, 0x4 ;  /* 0x000000000004789c */ /* 0x000fe20003f4e870 */
[----:B------:R-:W-:-:S06]  /*4390*/  UMOV UR17, UR36 ;  /* 0x0000002400117c82 */ /* 0x000fcc0008000000 */
[----:B------:R1:W2:Y:S01]  /*43a0*/  SYNCS.PHASECHK.TRANS64.TRYWAIT P2, [UR4], R4 ;  /* 0x00000004ff0075a7 */ /* 0x0002a20008041104 */
[----:B------:R-:W-:-:S05]  /*43b0*/  UMOV UR4, UR19 ;  /* 0x0000001300047c82 */ /* 0x000fca0008000000 */
.L_x_77:
[----:B------:R-:W-:Y:S01]  /*43c0*/  ULEA UR18, UR4, UR20, 0x3 ;  /* 0x0000001404127291 */ /* 0x000fe2000f8e18ff */
[----:B--234-:R-:W-:Y:S11]  /*43d0*/  @P2 BRA `(.L_x_75) ;  /* 0x00000000000c2947 */ /* 0x01cff60003800000 */
[----:B------:R-:W-:Y:S04]  /*43e0*/  SHF.L.U32 R7, R0, 0x1f, RZ ;  /* 0x0000001f00077819 */ /* 0x000fe800000006ff */
[----:B------:R-:W2:Y:S02]  /*43f0*/  SYNCS.PHASECHK.TRANS64.TRYWAIT P0, [UR18], R7 ;  /* 0x00000007ff0075a7 */ /* 0x000ea40008001112 */
[----:B--2---:R-:W-:Y:S05]  /*4400*/  @!P0 BRA `(.L_x_76) ;  /* 0x0000006000b88947 */ /* 0x004fea0003800000 */
.L_x_75:
[----:B------:R-:W-:Y:S01]  /*4410*/  UISETP.NE.AND UP0, UPT, UR17, URZ, UPT ;  /* 0x000000ff1100728c */ /* 0x000fe2000bf05270 */
[----:B------:R-:W-:Y:S01]  /*4420*/  PLOP3.LUT P2, PT, PT, PT, PT, 0x80, 0x8 ;  /* 0x000000000008781c */ /* 0x000fe20003f4f070 */
[----:B------:R-:W-:Y:S02]  /*4430*/  UIADD3 UR5, UPT, UPT, UR4, 0x1, URZ ;  /* 0x0000000104057890 */ /* 0x000fe4000fffe0ff */
[----:B------:R-:W-:Y:S02]  /*4440*/  ULEA UR10, UR4, UR23, 0x9 ;  /* 0x00000017040a7291 */ /* 0x000fe4000f8e48ff */
[----:B------:R-:W-:Y:S01]  /*4450*/  UISETP.NE.AND UP1, UPT, UR5, 0xc, UPT ;  /* 0x0000000c0500788c */ /* 0x000fe2000bf25270 */
[----:B------:R-:W-:Y:S01]  /*4460*/  PLOP3.LUT P0, PT, PT, PT, UP0, 0x80, 0x8 ;  /* 0x000000000008781c */ /* 0x000fe20003f0f008 */
[----:B------:R-:W-:Y:S02]  /*4470*/  ULEA UR14, UR4, UR22, 0x9 ;  /* 0x00000016040e7291 */ /* 0x000fe4000f8e48ff */
[----:B------:R-:W-:Y:S02]  /*4480*/  USEL UR6, URZ, 0x1, UP1 ;  /* 0x00000001ff067887 */ /* 0x000fe40008800000 */
[----:B------:R-:W-:Y:S01]  /*4490*/  USEL UR19, UR5, URZ, UP1 ;  /* 0x000000ff05137287 */ /* 0x000fe20008800000 */
[----:B------:R-:W-:Y:S11]  /*44a0*/  ELECT P1, URZ, PT ;  /* 0x0000000000ff782f */ /* 0x000ff60003820000 */
[----:B------:R-:W-:Y:S02]  /*44b0*/  @!UPT UIADD3 URZ, UPT, UPT, URZ, URZ, URZ ;  /* 0x000000fffffff290 */ /* 0x000fe4000fffe0ff */
[C---:B-----5:R-:W-:Y:S01]  /*44c0*/  @P1 R2UR.BROADCAST UR4, R5.reuse ;  /* 0x00000000050412ca */ /* 0x060fe200008e0000 */
[----:B------:R-:W-:Y:S01]  /*44d0*/  @UP0 ULEA UR5, UR19, UR20, 0x3 ;  /* 0x0000001413050291 */ /* 0x000fe2000f8e18ff */
[----:B------:R-:W-:Y:S01]  /*44e0*/  LOP3.LUT R0, R0, UR6, RZ, 0x3c, !PT ;  /* 0x0000000600007c12 */ /* 0x000fe2000f8e3cff */
[----:B------:R-:W-:Y:S02]  /*44f0*/  UIADD3 UR8, UPT, UPT, UR10, 0x40, URZ ;  /* 0x000000400a087890 */ /* 0x000fe4000fffe0ff */
[----:B------:R-:W-:Y:S01]  /*4500*/  UIADD3 UR6, UPT, UPT, UR14, 0x2, URZ ;  /* 0x000000020e067890 */ /* 0x000fe2000fffe0ff */
[----:B-1----:R-:W-:Y:S01]  /*4510*/  @P0 SHF.L.U32 R4, R0, 0x1f, RZ ;  /* 0x0000001f00040819 */ /* 0x002fe200000006ff */
[----:B------:R-:W-:Y:S01]  /*4520*/  UIADD3 UR12, UPT, UPT, UR10, 0x80, URZ ;  /* 0x000000800a0c7890 */ /* 0x000fe2000fffe0ff */
[----:B------:R-:W-:Y:S02]  /*4530*/  UMOV UR11, 0x20004020 ;  /* 0x20004020000b7882 */ /* 0x000fe40000000000 */
[----:B------:R3:W4:Y:S01]  /*4540*/  @P0 SYNCS.PHASECHK.TRANS64.TRYWAIT P2, [UR5], R4 ;  /* 0x00000004ff0005a7 */ /* 0x0007220008041105 */
[----:B------:R-:W-:Y:S11]  /*4550*/  ELECT P0, URZ, PT ;  /* 0x0000000000ff782f */ /* 0x000ff60003800000 */
[----:B------:R-:W-:Y:S02]  /*4560*/  @!UPT UIADD3 URZ, UPT, UPT, URZ, URZ, URZ ;  /* 0x000000fffffff290 */ /* 0x000fe4000fffe0ff */
[C---:B------:R-:W-:Y:S02]  /*4570*/  @P0 R2UR.BROADCAST UR16, R5.reuse ;  /* 0x00000000051002ca */ /* 0x040fe400008e0000 */
[----:B------:R-:W-:Y:S01]  /*4580*/  ELECT P0, URZ, PT ;  /* 0x0000000000ff782f */ /* 0x000fe20003800000 */
[----:B------:R-:W-:Y:S01]  /*4590*/  UMOV UR15, 0x40004040 ;  /* 0x40004040000f7882 */ /* 0x000fe20000000000 */
[----:B------:R-:W-:Y:S01]  /*45a0*/  UMOV UR9, 0x20004020 ;  /* 0x2000402000097882 */ /* 0x000fe20000000000 */
[----:B------:R1:W-:Y:S01]  /*45b0*/  UTCHMMA.2CTA gdesc[UR14], gdesc[UR10], tmem[UR4], tmem[UR32], idesc[UR33], UP2 ;  /* 0x00ff200a0e0075ea */ /* 0x0003e20009200004 */
[----:B------:R-:W-:Y:S01]  /*45c0*/  UPLOP3.LUT UP2, UPT, UPT, UPT, UPT, 0x80, 0x8 ;  /* 0x000000000008789c */ /* 0x000fe20003f4f070 */
[----:B------:R-:W-:Y:S01]  /*45d0*/  UMOV UR7, 0x40004040 ;  /* 0x4000404000077882 */ /* 0x000fe20000000000 */
[----:B------:R-:W-:Y:S01]  /*45e0*/  UMOV UR13, 0x20004020 ;  /* 0x20004020000d7882 */ /* 0x000fe20000000000 */
[----:B------:R-:W-:Y:S04]  /*45f0*/  UMOV UR5, 0x40004040 ;  /* 0x4000404000057882 */ /* 0x000fe80000000000 */
[----:B------:R2:W-:Y:S01]  /*4600*/  UTCHMMA.2CTA gdesc[UR6], gdesc[UR8], tmem[UR16], tmem[UR30], idesc[UR31], UPT ;  /* 0x00ff1e08060075ea */ /* 0x0005e2000ba00010 */
[----:B-1----:R-:W-:Y:S01]  /*4610*/  UIADD3 UR4, UPT, UPT, UR14, 0x4, URZ ;  /* 0x000000040e047890 */ /* 0x002fe2000fffe0ff */
[C---:B------:R-:W-:Y:S02]  /*4620*/  @P0 R2UR.BROADCAST UR15, R5.reuse ;  /* 0x00000000050f02ca */ /* 0x040fe400008e0000 */
[----:B------:R-:W-:Y:S01]  /*4630*/  ELECT P0, URZ, PT ;  /* 0x0000000000ff782f */ /* 0x000fe20003800000 */
[----:B------:R-:W-:Y:S02]  /*4640*/  UIADD3 UR10, UPT, UPT, UR10, 0xc0, URZ ;  /* 0x000000c00a0a7890 */ /* 0x000fe4000fffe0ff */
[----:B--2---:R-:W-:Y:S10]  /*4650*/  UIADD3 UR6, UPT, UPT, UR14, 0x6, URZ ;  /* 0x000000060e067890 */ /* 0x004ff4000fffe0ff */
[----:B------:R-:W-:Y:S01]  /*4660*/  @P0 R2UR.BROADCAST UR9, R5 ;  /* 0x00000000050902ca */ /* 0x000fe200008e0000 */
[----:B------:R-:W-:Y:S01]  /*4670*/  UIADD3 UR8, UPT, UPT, UR18, 0x60, URZ ;  /* 0x0000006012087890 */ /* 0x000fe2000fffe0ff */
[----:B------:R1:W-:Y:S11]  /*4680*/  UTCHMMA.2CTA gdesc[UR4], gdesc[UR12], tmem[UR15], tmem[UR28], idesc[UR29], UPT ;  /* 0x00ff1c0c040075ea */ /* 0x0003f6000ba0000f */
[----:B------:R3:W-:Y:S01]  /*4690*/  UTCHMMA.2CTA gdesc[UR6], gdesc[UR10], tmem[UR9], tmem[UR26], idesc[UR27], UPT ;  /* 0x00ff1a0a060075ea */ /* 0x0007e2000ba00009 */
[----:B------:R3:W-:Y:S01]  /*46a0*/  UTCBAR.2CTA.MULTICAST [UR8], URZ, UR21 ;  /* 0x000000ff080073e9 */ /* 0x0007e20008200815 */
[----:B-1----:R-:W-:Y:S02]  /*46b0*/  UIADD3 UR4, UPT, UPT, UR17, 0x1, URZ ;  /* 0x0000000111047890 */ /* 0x002fe4000fffe0ff */
[----:B------:R-:W-:Y:S02]  /*46c0*/  UIADD3 UR5, UPT, UPT, UR17, -0x1, URZ ;  /* 0xffffffff11057890 */ /* 0x000fe4000fffe0ff */
[----:B------:R-:W-:Y:S03]  /*46d0*/  UISETP.GT.U32.AND UP0, UPT, UR4, 0x1, UPT ;  /* 0x000000010400788c */ /* 0x000fe6000bf04070 */
[----:B------:R-:W-:Y:S02]  /*46e0*/  UMOV UR4, UR19 ;  /* 0x0000001300047c82 */ /* 0x000fe40008000000 */
[----:B------:R-:W-:Y:S04]  /*46f0*/  UMOV UR17, UR5 ;  /* 0x0000000500117c82 */ /* 0x000fe80008000000 */
[----:B------:R-:W-:Y:S05]  /*4700*/  BRA.U UP0, `(.L_x_77) ;  /* 0xfffffffd002c7547 */ /* 0x000fea000b83ffff */
.L_x_74:
[----:B------:R-:W-:-:S09]  /*4710*/  UIADD3 UR4, UPT, UPT, UR25, 0x120, URZ ;  /* 0x0000012019047890 */ /* 0x000fd2000fffe0ff */
[----:B------:R2:W-:Y:S01]  /*4720*/  UTCBAR.2CTA.MULTICAST [UR4], URZ, UR35 ;  /* 0x000000ff040073e9 */ /* 0x0005e20008200823 */
[----:B------:R-:W-:Y:S02]  /*4730*/  NOP ;  /* 0x0000000000007918 */ /* 0x000fe40000000000 */
.L_x_73:
[----:B--2---:R-:W-:Y:S01]  /*4740*/  UIADD3 UR4, UPT, UPT, UR24, 0x1, URZ ;  /* 0x0000000118047890 */ /* 0x004fe2000fffe0ff */
[----:B------:R-:W-:-:S03]  /*4750*/  LOP3.LUT R2, R2, 0x1, RZ, 0x3c, !PT ;  /* 0x0000000102027812 */ /* 0x000fc600078e3cff */
[----:B------:R-:W-:-:S04]  /*4760*/  UISETP.NE.AND UP0, UPT, UR4, 0x2, UPT ;  /* 0x000000020400788c */ /* 0x000fc8000bf05270 */
[----:B------:R-:W-:Y:S02]  /*4770*/  USEL UR5, URZ, 0x1, UP0 ;  /* 0x00000001ff057887 */ /* 0x000fe40008000000 */
[----:B------:R-:W-:-:S04]  /*4780*/  USEL UR24, UR4, URZ, UP0 ;  /* 0x000000ff04187287 */ /* 0x000fc80008000000 */
[----:B------:R-:W-:Y:S01]  /*4790*/  LOP3.LUT R8, R8, UR5, RZ, 0x3c, !PT ;  /* 0x0000000508087c12 */ /* 0x000fe2000f8e3cff */
[----:B------:R-:W-:Y:S07]  /*47a0*/  @P3 BRA `(.L_x_78) ;  /* 0xfffffff800983947 */ /* 0x000fee000383ffff */
[----:B---3--:R-:W2:Y:S01]  /*47b0*/  S2UR UR8, SR_CgaCtaId ;  /* 0x00000000000879c3 */ /* 0x008ea20000008800 */
[----:B------:R-:W-:Y:S01]  /*47c0*/  ELECT P0, URZ, PT ;  /* 0x0000000000ff782f */ /* 0x000fe20003800000 */
[----:B------:R-:W-:Y:S01]  /*47d0*/  HFMA2 R0, -RZ, RZ, 0, 5.9604644775390625e-08 ;  /* 0x00000001ff007431 */ /* 0x000fe200000001ff */
[----:B------:R-:W-:-:S05]  /*47e0*/  UMOV UR4, 0x40 ;  /* 0x0000004000047882 */ /* 0x000fca0000000000 */
[----:B------:R-:W-:Y:S01]  /*47f0*/  UVIRTCOUNT.DEALLOC.SMPOOL 0x80 ;  /* 0x000000800000784c */ /* 0x000fe20000000000 */
[----:B------:R-:W-:Y:S02]  /*4800*/  UISETP.NE.AND UP0, UPT, UR38, URZ, UPT ;  /* 0x000000ff2600728c */ /* 0x000fe4000bf05270 */
[----:B--2---:R-:W-:-:S09]  /*4810*/  ULEA UR8, UR8, UR4, 0x18 ;  /* 0x0000000408087291 */ /* 0x004fd2000f8ec0ff */
[----:B------:R2:W-:Y:S01]  /*4820*/  @P0 STS.U8 [UR8+0x1c], R0 ;  /* 0x00001c00ff000988 */ /* 0x0005e20008000008 */
[----:B------:R-:W-:Y:S05]  /*4830*/  BRA.U UP0, `(.L_x_79) ;  /* 0x0000000100587547 */ /* 0x000fea000b800000 */
[----:B------:R-:W-:Y:S01]  /*4840*/  UIADD3 UR5, UPT, UPT, UR20, 0x130, URZ ;  /* 0x0000013014057890 */ /* 0x000fe2000fffe0ff */
[----:B-1----:R-:W-:-:S03]  /*4850*/  SHF.L.U32 R5, R8, 0x1f, RZ ;  /* 0x0000001f08057819 */ /* 0x002fc600000006ff */
[----:B------:R-:W-:-:S09]  /*4860*/  ULEA UR4, UR24, UR5, 0x3 ;  /* 0x0000000518047291 */ /* 0x000fd2000f8e18ff */
[----:B------:R-:W1:Y:S02]  /*4870*/  SYNCS.PHASECHK.TRANS64.TRYWAIT P0, [UR4], R5 ;  /* 0x00000005ff0075a7 */ /* 0x000e640008001104 */
[----:B-1----:R-:W-:Y:S05]  /*4880*/  @!P0 BRA `(.L_x_80) ;  /* 0x0000005c00b08947 */ /* 0x002fea0003800000 */
.L_x_189:
[----:B------:R-:W-:-:S04]  /*4890*/  UIADD3 UR4, UPT, UPT, UR24, 0x1, URZ ;  /* 0x0000000118047890 */ /* 0x000fc8000fffe0ff */
[----:B------:R-:W-:-:S04]  /*48a0*/  UISETP.NE.AND UP1, UPT, UR4, 0x2, UPT ;  /* 0x000000020400788c */ /* 0x000fc8000bf25270 */
[----:B------:R-:W-:Y:S02]  /*48b0*/  USEL UR6, URZ, 0x1, UP1 ;  /* 0x00000001ff067887 */ /* 0x000fe40008800000 */
[----:B------:R-:W-:-:S04]  /*48c0*/  USEL UR4, UR4, URZ, UP1 ;  /* 0x000000ff04047287 */ /* 0x000fc80008800000 */
[----:B------:R-:W-:Y:S01]  /*48d0*/  ULEA UR4, UR4, UR5, 0x3 ;  /* 0x0000000504047291 */ /* 0x000fe2000f8e18ff */
[----:B-1----:R-:W-:-:S04]  /*48e0*/  LOP3.LUT R5, R8, UR6, RZ, 0x3c, !PT ;  /* 0x0000000608057c12 */ /* 0x002fc8000f8e3cff */
[----:B------:R-:W-:Y:S01]  /*48f0*/  SHF.L.U32 R5, R5, 0x1f, RZ ;  /* 0x0000001f05057819 */ /* 0x000fe200000006ff */
[----:B--2---:R-:W-:-:S04]  /*4900*/  IMAD.U32 R0, RZ, RZ, UR4 ;  /* 0x00000004ff007e24 */ /* 0x004fc8000f8e00ff */
[----:B------:R1:W2:Y:S03]  /*4910*/  SYNCS.PHASECHK.TRANS64.TRYWAIT P0, [R0+URZ], R5 ;  /* 0x00000005000075a7 */ /* 0x0002a600080011ff */
[----:B--2---:R-:W-:Y:S05]  /*4920*/  @!P0 NANOSLEEP.SYNCS 0x989680 ;  /* 0x009896800000895d */ /* 0x004fea0003900000 */
[----:B------:R-:W2:Y:S02]  /*4930*/  @!P0 SYNCS.PHASECHK.TRANS64 P0, [R0+URZ], R5 ;  /* 0x00000005000085a7 */ /* 0x000ea400080010ff */
[----:B--2---:R-:W-:Y:S05]  /*4940*/  @P0 BRA `(.L_x_81) ;  /* 0x0000000000200947 */ /* 0x004fea0003800000 */
.L_x_82:
[----:B--2---:R2:W3:Y:S02]  /*4950*/  SYNCS.PHASECHK.TRANS64.TRYWAIT P0, [R0+URZ], R5 ;  /* 0x00000005000075a7 */ /* 0x0044e400080011ff */
[----:B---3--:R-:W-:Y:S05]  /*4960*/  @!P0 NANOSLEEP.SYNCS 0x989680 ;  /* 0x009896800000895d */ /* 0x008fea0003900000 */
[----:B------:R-:W3:Y:S02]  /*4970*/  @!P0 SYNCS.PHASECHK.TRANS64 P0, [R0+URZ], R5 ;  /* 0x00000005000085a7 */ /* 0x000ee400080010ff */
[----:B---3--:R-:W-:Y:S05]  /*4980*/  @!P0 BRA `(.L_x_82) ;  /* 0xfffffffc00f08947 */ /* 0x008fea000383ffff */
[----:B------:R-:W-:Y:S05]  /*4990*/  BRA `(.L_x_81) ;  /* 0x00000000000c7947 */ /* 0x000fea0003800000 */
.L_x_79:
[----:B------:R-:W-:-:S04]  /*49a0*/  UIADD3 UR4, UPT, UPT, UR20, 0x140, URZ ;  /* 0x0000014014047890 */ /* 0x000fc8000fffe0ff */
[----:B------:R-:W-:-:S09]  /*49b0*/  UPRMT UR4, UR37, 0x654, UR4 ;  /* 0x0000065425047896 */ /* 0x000fd20008000004 */
[----:B------:R-:W-:Y:S03]  /*49c0*/  SYNCS.ARRIVE.TRANS64.RED.A1T0 RZ, [UR4], RZ ;  /* 0x000000ffffff79a7 */ /* 0x000fe60008100404 */
.L_x_81:
[----:B-12---:R-:W-:Y:S01]  /*49d0*/  SHF.L.U32 R5, RZ, 0x1f, RZ ;  /* 0x0000001fff057819 */ /* 0x006fe200000006ff */
[----:B------:R-:W-:Y:S01]  /*49e0*/  UIADD3 UR4, UPT, UPT, UR20, 0x140, URZ ;  /* 0x0000014014047890 */ /* 0x000fe2000fffe0ff */
[----:B------:R-:W-:Y:S02]  /*49f0*/  PLOP3.LUT P0, PT, PT, PT, UP0, 0x80, 0x8 ;  /* 0x000000000008781c */ /* 0x000fe40003f0f008 */
[----:B------:R-:W1:Y:S02]  /*4a00*/  SYNCS.PHASECHK.TRANS64.TRYWAIT P1, [UR20+0x140], R5 ;  /* 0x00014005ff0075a7 */ /* 0x000e640008021114 */
[----:B-1----:R-:W-:Y:S09]  /*4a10*/  @!P1 BRA `(.L_x_83) ;  /* 0x0000005c00649947 */ /* 0x002ff20003800000 */
.L_x_191:
[----:B------:R-:W-:Y:S01]  /*4a20*/  @!UP0 UPRMT UR4, UR37, 0x654, UR4 ;  /* 0x0000065425048896 */ /* 0x000fe20008000004 */
[----:B------:R-:W-:Y:S01]  /*4a30*/  LOP3.LUT R2, R3, 0xffff, RZ, 0xc0, !PT ;  /* 0x0000ffff03027812 */ /* 0x000fe200078ec0ff */
[----:B------:R-:W-:Y:S02]  /*4a40*/  IMAD.MOV.U32 R3, RZ, RZ, 0xffff ;  /* 0x0000ffffff037424 */ /* 0x000fe400078e00ff */
[----:B-1----:R-:W-:Y:S01]  /*4a50*/  IMAD.MOV.U32 R5, RZ, RZ, 0x1 ;  /* 0x00000001ff057424 */ /* 0x002fe200078e00ff */
[----:B------:R-:W-:-:S04]  /*4a60*/  SHF.R.U32.HI R2, RZ, 0x5, R2 ;  /* 0x00000005ff027819 */ /* 0x000fc80000011602 */
[----:B------:R-:W-:Y:S01]  /*4a70*/  @!P0 SYNCS.ARRIVE.TRANS64.RED.A1T0 RZ, [UR4], RZ ;  /* 0x000000ffffff89a7 */ /* 0x000fe20008100404 */
[----:B------:R-:W-:Y:S01]  /*4a80*/  NOP ;  /* 0x0000000000007918 */ /* 0x000fe20000000000 */
[----:B------:R-:W1:Y:S01]  /*4a90*/  LDS R0, [UR8+0x14] ;  /* 0x00001408ff007984 */ /* 0x000e620008000800 */
[-C--:B------:R-:W-:Y:S02]  /*4aa0*/  SHF.L.U32 R3, R3, R2.reuse, RZ ;  /* 0x0000000203037219 */ /* 0x080fe400000006ff */
[----:B------:R-:W-:Y:S02]  /*4ab0*/  SHF.L.U32 R5, R5, R2, RZ ;  /* 0x0000000205057219 */ /* 0x000fe400000006ff */
[----:B-1----:R-:W-:-:S04]  /*4ac0*/  LOP3.LUT R0, R0, R3, RZ, 0xc0, !PT ;  /* 0x0000000300007212 */ /* 0x002fc800078ec0ff */
[----:B------:R-:W-:-:S13]  /*4ad0*/  ISETP.NE.AND P0, PT, R0, R3, PT ;  /* 0x000000030000720c */ /* 0x000fda0003f05270 */
[----:B------:R-:W-:Y:S05]  /*4ae0*/  @P0 BRA `(.L_x_84) ;  /* 0x00000000005c0947 */ /* 0x000fea0003800000 */
[----:B------:R-:W1:Y:S02]  /*4af0*/  LDS R0, [UR8+0x18] ;  /* 0x00001808ff007984 */ /* 0x000e640008000800 */
[----:B-1----:R-:W-:-:S04]  /*4b00*/  LOP3.LUT R0, R0, R5, RZ, 0xc0, !PT ;  /* 0x0000000500007212 */ /* 0x002fc800078ec0ff */
[----:B------:R-:W-:-:S13]  /*4b10*/  ISETP.NE.AND P0, PT, R0, R5, PT ;  /* 0x000000050000720c */ /* 0x000fda0003f05270 */
[----:B------:R-:W-:Y:S05]  /*4b20*/  @P0 BRA `(.L_x_85) ;  /* 0x0000000000400947 */ /* 0x000fea0003800000 */
[----:B------:R-:W-:Y:S01]  /*4b30*/  R2UR UR4, R3 ;  /* 0x00000000030472ca */ /* 0x000fe200000e0000 */
[----:B------:R-:W1:Y:S01]  /*4b40*/  S2R R2, SR_LANEID ;  /* 0x0000000000027919 */ /* 0x000e620000000000 */
[----:B------:R-:W-:-:S04]  /*4b50*/  LOP3.LUT R5, RZ, R5, RZ, 0x33, !PT ;  /* 0x00000005ff057212 */ /* 0x000fc800078e33ff */
[----:B------:R-:W2:Y:S07]  /*4b60*/  REDUX UR6, R5 ;  /* 0x00000000050673c4 */ /* 0x000eae0000000000 */
[----:B------:R-:W-:-:S03]  /*4b70*/  ULOP3.LUT UR5, URZ, UR4, URZ, 0x33, !UPT ;  /* 0x00000004ff057292 */ /* 0x000fc6000f8e33ff */
[----:B------:R-:W-:Y:S02]  /*4b80*/  VOTEU.ANY UR4, UPT, PT ;  /* 0x0000000000047886 */ /* 0x000fe400038e0100 */
[----:B------:R-:W-:Y:S01]  /*4b90*/  UFLO.U32 UR4, UR4 ;  /* 0x00000004000472bd */ /* 0x000fe200080e0000 */
[----:B------:R-:W-:-:S04]  /*4ba0*/  IMAD.U32 R0, RZ, RZ, UR5 ;  /* 0x00000005ff007e24 */ /* 0x000fc8000f8e00ff */
[----:B------:R-:W3:Y:S02]  /*4bb0*/  REDUX UR7, R0 ;  /* 0x00000000000773c4 */ /* 0x000ee40000000000 */
[----:B------:R1:W-:Y:S02]  /*4bc0*/  UTCATOMSWS.AND URZ, UR5 ;  /* 0x0000000500ff79e3 */ /* 0x0003e40008000000 */
[----:B-1----:R-:W-:Y:S01]  /*4bd0*/  ISETP.EQ.U32.AND P0, PT, R2, UR4, PT ;  /* 0x0000000402007c0c */ /* 0x002fe2000bf02070 */
[----:B--2---:R-:W-:Y:S02]  /*4be0*/  IMAD.U32 R2, RZ, RZ, UR6 ;  /* 0x00000006ff027e24 */ /* 0x004fe4000f8e00ff */
[----:B---3--:R-:W-:-:S10]  /*4bf0*/  IMAD.U32 R3, RZ, RZ, UR7 ;  /* 0x00000007ff037e24 */ /* 0x008fd4000f8e00ff */
[----:B------:R1:W-:Y:S04]  /*4c00*/  @P0 ATOMS.AND RZ, [UR8+0x14], R3 ;  /* 0x00001403ffff098c */ /* 0x0003e8000a800008 */
[----:B------:R1:W-:Y:S01]  /*4c10*/  @P0 ATOMS.AND RZ, [UR8+0x18], R2 ;  /* 0x00001802ffff098c */ /* 0x0003e2000a800008 */
[----:B------:R-:W-:Y:S05]  /*4c20*/  BRA `(.L_x_86) ;  /* 0x0000000000147947 */ /* 0x000fea0003800000 */
.L_x_85:
[----:B------:R-:W-:Y:S02]  /*4c30*/  MOV R2, 0x4c50 ;  /* 0x00004c5000027802 */ /* 0x000fe40000000f00 */
[----:B----45:R-:W-:Y:S05]  /*4c40*/  CALL.REL.NOINC `($__internal_0_$__cuda_sm10x_tcgen05_guardrail_trap_col_being_dealloced_not_returned_by_alloc) ;  /* 0x0000006000487944 */ /* 0x030fea0003c00000 */
[----:B------:R-:W-:Y:S05]  /*4c50*/  BRA `(.L_x_86) ;  /* 0x0000000000087947 */ /* 0x000fea0003800000 */
.L_x_84:
[----:B------:R-:W-:Y:S02]  /*4c60*/  MOV R2, 0x4c80 ;  /* 0x00004c8000027802 */ /* 0x000fe40000000f00 */
[----:B----45:R-:W-:Y:S05]  /*4c70*/  CALL.REL.NOINC `($__internal_2_$__cuda_sm10x_tcgen05_guardrail_trap_unallocated_columns_being_dealloced) ;  /* 0x0000006000547944 */ /* 0x030fea0003c00000 */
.L_x_86:
[----:B------:R-:W-:Y:S01]  /*4c80*/  NOP ;  /* 0x0000000000007918 */ /* 0x000fe20000000000 */
[----:B------:R-:W-:Y:S05]  /*4c90*/  EXIT ;  /* 0x000000000000794d */ /* 0x000fea0003800000 */
.L_x_58:
[----:B------:R-:W-:-:S09]  /*4ca0*/  UISETP.NE.OR UP0, UPT, UR18, 0x3, !UP3 ;  /* 0x000000031200788c */ /* 0x000fd2000df05670 */
[----:B------:R-:W-:Y:S05]  /*4cb0*/  BRA.U UP0, `(.L_x_87) ;  /* 0x0000001500607547 */ /* 0x000fea000b800000 */
[----:B------:R-:W2:Y:S01]  /*4cc0*/  LDCU.64 UR4, c[0x0][0x988] ;  /* 0x00013100ff0477ac */ /* 0x000ea20008000a00 */
[----:B------:R-:W3:Y:S01]  /*4cd0*/  S2UR UR10, SR_CgaCtaId ;  /* 0x00000000000a79c3 */ /* 0x000ee20000008800 */
[----:B------:R-:W-:Y:S01]  /*4ce0*/  HFMA2 R10, -RZ, RZ, 0, 5.9604644775390625e-08 ;  /* 0x00000001ff0a7431 */ /* 0x000fe200000001ff */
[----:B------:R-:W-:Y:S01]  /*4cf0*/  MOV R8, RZ ;  /* 0x000000ff00087202 */ /* 0x000fe20000000f00 */
[----:B------:R-:W4:Y:S01]  /*4d00*/  LDCU UR49, c[0x0][0x370] ;  /* 0x00006e00ff3177ac */ /* 0x000f220008000800 */
[----:B------:R-:W-:Y:S01]  /*4d10*/  HFMA2 R3, -RZ, RZ, 0, 0.0078125 ;  /* 0x00002000ff037431 */ /* 0x000fe200000001ff */
[----:B------:R-:W4:Y:S03]  /*4d20*/  LDCU.128 UR52, c[0x0][0xc10] ;  /* 0x00018200ff3477ac */ /* 0x000f260008000c00 */
[----:B------:R-:W1:Y:S01]  /*4d30*/  LDC.64 R12, c[0x0][0x348] ;  /* 0x0000d200ff0c7b82 */ /* 0x000e620000000a00 */
[----:B------:R-:W3:Y:S01]  /*4d40*/  LDCU UR44, c[0x0][0x374] ;  /* 0x00006e80ff2c77ac */ /* 0x000ee20008000800 */
[----:B------:R-:W3:Y:S01]  /*4d50*/  LDCU.64 UR46, c[0x0][0x990] ;  /* 0x00013200ff2e77ac */ /* 0x000ee20008000a00 */
[----:B------:R-:W3:Y:S01]  /*4d60*/  LDCU UR31, c[0x0][0xc0c] ;  /* 0x00018180ff1f77ac */ /* 0x000ee20008000800 */
[----:B--2---:R-:W-:Y:S01]  /*4d70*/  UISETP.NE.U32.AND UP0, UPT, UR4, URZ, UPT ;  /* 0x000000ff0400728c */ /* 0x004fe2000bf05070 */
[----:B------:R-:W2:Y:S01]  /*4d80*/  LDCU.128 UR56, c[0x0][0xa80] ;  /* 0x00015000ff3877ac */ /* 0x000ea20008000c00 */
[----:B------:R-:W2:Y:S01]  /*4d90*/  LDCU UR70, c[0x0][0xc20] ;  /* 0x00018400ff4677ac */ /* 0x000ea20008000800 */
[----:B------:R-:W1:Y:S01]  /*4da0*/  LDCU UR4, c[0x0][0xc30] ;  /* 0x00018600ff0477ac */ /* 0x000e620008000800 */
[----:B------:R-:W1:Y:S01]  /*4db0*/  LDCU.128 UR60, c[0x0][0xa90] ;  /* 0x00015200ff3c77ac */ /* 0x000e620008000c00 */
[----:B------:R-:W-:Y:S01]  /*4dc0*/  UMOV UR42, 0x400 ;  /* 0x00000400002a7882 */ /* 0x000fe20000000000 */
[----:B----4-:R-:W-:-:S02]  /*4dd0*/  UIMAD.WIDE.U32 UR6, UR49, UR52, URZ ;  /* 0x00000034310672a5 */ /* 0x010fc4000f8e00ff */
[----:B---3--:R-:W-:Y:S02]  /*4de0*/  UIMAD.WIDE.U32 UR8, UR44, UR55, URZ ;  /* 0x000000372c0872a5 */ /* 0x008fe4000f8e00ff */
[----:B------:R-:W-:Y:S02]  /*4df0*/  UISETP.NE.AND.EX UP6, UPT, UR5, URZ, UPT, UP0 ;  /* 0x000000ff0500728c */ /* 0x000fe4000bfc5300 */
[----:B------:R-:W-:Y:S02]  /*4e00*/  ULEA UR42, UR10, UR42, 0x18 ;  /* 0x0000002a0a2a7291 */ /* 0x000fe4000f8ec0ff */
[----:B------:R-:W-:Y:S02]  /*4e10*/  UISETP.NE.AND UP0, UPT, UR39, 0x1, UPT ;  /* 0x000000012700788c */ /* 0x000fe4000bf05270 */
[----:B------:R-:W-:Y:S02]  /*4e20*/  UISETP.NE.U32.AND UP0, UPT, UR46, URZ, UPT ;  /* 0x000000ff2e00728c */ /* 0x000fe4000bf05070 */
[----:B------:R-:W-:-:S02]  /*4e30*/  UIADD3 UR51, UPT, UPT, UR42, 0xd8, URZ ;  /* 0x000000d82a337890 */ /* 0x000fc4000fffe0ff */
[----:B------:R-:W-:Y:S02]  /*4e40*/  UIADD3 UR50, UPT, UPT, UR42, 0x118, URZ ;  /* 0x000001182a327890 */ /* 0x000fe4000fffe0ff */
[----:B------:R-:W-:Y:S02]  /*4e50*/  UIADD3 UR43, UPT, UPT, UR42, 0xc0, URZ ;  /* 0x000000c02a2b7890 */ /* 0x000fe4000fffe0ff */
[----:B------:R-:W-:Y:S02]  /*4e60*/  UIADD3 UR33, UPT, UPT, UR42, 0xc8, URZ ;  /* 0x000000c82a217890 */ /* 0x000fe4000fffe0ff */
[----:B------:R-:W-:Y:S02]  /*4e70*/  UIADD3 UR25, UPT, UPT, UR42, 0xd0, URZ ;  /* 0x000000d02a197890 */ /* 0x000fe4000fffe0ff */
[----:B------:R-:W-:Y:S02]  /*4e80*/  UISETP.GE.AND UP3, UPT, UR39, 0x1, UPT ;  /* 0x000000012700788c */ /* 0x000fe4000bf66270 */
[----:B------:R-:W-:-:S02]  /*4e90*/  UISETP.NE.AND UP3, UPT, UR31, 0x1, UPT ;  /* 0x000000011f00788c */ /* 0x000fc4000bf65270 */
[----:B------:R-:W-:Y:S01]  /*4ea0*/  UISETP.NE.AND.EX UP5, UPT, UR47, URZ, UPT, UP0 ;  /* 0x000000ff2f00728c */ /* 0x000fe2000bfa5300 */
[----:B------:R-:W-:Y:S01]  /*4eb0*/  UMOV UR68, UR7 ;  /* 0x0000000700447c82 */ /* 0x000fe20008000000 */
[----:B------:R-:W-:Y:S01]  /*4ec0*/  UMOV UR67, UR9 ;  /* 0x0000000900437c82 */ /* 0x000fe20008000000 */
[----:B------:R-:W-:Y:S02]  /*4ed0*/  UISETP.NE.AND UP3, UPT, UR54, 0x1, UPT ;  /* 0x000000013600788c */ /* 0x000fe4000bf65270 */
[----:B--2---:R-:W-:Y:S01]  /*4ee0*/  UISETP.NE.AND UP0, UPT, UR56, 0x1, UPT ;  /* 0x000000013800788c */ /* 0x004fe2000bf05270 */
[----:B------:R-:W2:Y:S01]  /*4ef0*/  LDCU UR71, c[0x0][0xaa0] ;  /* 0x00015400ff4777ac */ /* 0x000ea20008000800 */
[----:B------:R-:W-:Y:S01]  /*4f00*/  UPLOP3.LUT UP2, UPT, UPT, UPT, UPT, 0x40, 0x4 ;  /* 0x000000000004789c */ /* 0x000fe20003f4e870 */
[----:B------:R-:W3:Y:S01]  /*4f10*/  LDCU.64 UR40, c[0x0][0xc28] ;  /* 0x00018500ff2877ac */ /* 0x000ee20008000a00 */
[----:B------:R-:W-:Y:S02]  /*4f20*/  UPRMT UR51, UR10, 0x654, UR51 ;  /* 0x000006540a337896 */ /* 0x000fe40008000033 */
[----:B------:R-:W-:-:S02]  /*4f30*/  UPRMT UR50, URZ, 0x654, UR50 ;  /* 0x00000654ff327896 */ /* 0x000fc40008000032 */
[----:B------:R-:W-:Y:S02]  /*4f40*/  UPRMT UR66, UR10, 0x654, UR43 ;  /* 0x000006540a427896 */ /* 0x000fe4000800002b */
[----:B------:R-:W-:Y:S02]  /*4f50*/  UPRMT UR65, UR10, 0x654, UR33 ;  /* 0x000006540a417896 */ /* 0x000fe40008000021 */
[----:B------:R-:W-:Y:S02]  /*4f60*/  UPRMT UR64, UR10, 0x654, UR25 ;  /* 0x000006540a407896 */ /* 0x000fe40008000019 */
[----:B------:R-:W-:Y:S02]  /*4f70*/  USHF.R.U32.HI UR68, URZ, UR53, UR68 ;  /* 0x00000035ff447299 */ /* 0x000fe40008011644 */
[----:B------:R-:W-:Y:S02]  /*4f80*/  USHF.R.U32.HI UR67, URZ, UR70, UR67 ;  /* 0x00000046ff437299 */ /* 0x000fe40008011643 */
[----:B-1----:R-:W-:-:S02]  /*4f90*/  UISETP.NE.AND UP4, UPT, UR4, 0x1, UPT ;  /* 0x000000010400788c */ /* 0x002fc4000bf85270 */
[----:B------:R-:W-:Y:S02]  /*4fa0*/  UISETP.NE.AND UP3, UPT, UR59, 0x1, UPT ;  /* 0x000000013b00788c */ /* 0x000fe4000bf65270 */
[----:B--23--:R-:W-:-:S11]  /*4fb0*/  UISETP.NE.AND UP0, UPT, UR62, 0x1, UPT ;  /* 0x000000013e00788c */ /* 0x00cfd6000bf05270 */
.L_x_98:
[----:B------:R-:W-:Y:S04]  /*4fc0*/  SHF.L.U32 R5, R8, 0x1f, RZ ;  /* 0x0000001f08057819 */ /* 0x000fe800000006ff */
[----:B------:R-:W1:Y:S02]  /*4fd0*/  SYNCS.PHASECHK.TRANS64.TRYWAIT P0, [UR42+0x110], R5 ;  /* 0x00011005ff0075a7 */ /* 0x000e64000800112a */
[----:B-12---:R-:W-:Y:S05]  /*4fe0*/  @!P0 BRA `(.L_x_88) ;  /* 0x0000005800088947 */ /* 0x006fea0003800000 */
.L_x_193:
[----:B-1----:R-:W1:Y:S01]  /*4ff0*/  LDS.128 R4, [UR42+0x150] ;  /* 0x0001502aff047984 */ /* 0x002e620008000c00 */
[----:B------:R-:W-:Y:S01]  /*5000*/  UISETP.GE.AND UP0, UPT, UR39, 0x1, UPT ;  /* 0x000000012700788c */ /* 0x000fe2000bf06270 */
[----:B------:R-:W-:Y:S01]  /*5010*/  @!PT LDS RZ, [RZ] ;  /* 0x00000000fffff984 */ /* 0x000fe20000000800 */
[----:B------:R-:W-:Y:S01]  /*5020*/  @!PT LDS RZ, [RZ] ;  /* 0x00000000fffff984 */ /* 0x000fe20000000800 */
[----:B------:R-:W-:Y:S01]  /*5030*/  @!PT LDS RZ, [RZ] ;  /* 0x00000000fffff984 */ /* 0x000fe20000000800 */
[----:B------:R-:W-:Y:S01]  /*5040*/  @!PT LDS RZ, [RZ] ;  /* 0x00000000fffff984 */ /* 0x000fe20000000800 */
[----:B------:R2:W-:Y:S06]  /*5050*/  MEMBAR.ALL.CTA ;  /* 0x0000000000007992 */ /* 0x0005ec0000008000 */
[----:B--2---:R-:W2:Y:S02]  /*5060*/  FENCE.VIEW.ASYNC.S ;  /* 0x00000000000073c6 */ /* 0x004ea40000000000 */
[----:B--2---:R-:W-:Y:S01]  /*5070*/  SYNCS.ARRIVE.TRANS64.RED.A1T0 RZ, [UR50], RZ ;  /* 0x000000ffffff79a7 */ /* 0x004fe20008100432 */
[----:B-1----:R-:W-:Y:S11]  /*5080*/  LOP3.LUT P0, RZ, R6, 0x1, RZ, 0xc0, !PT ;  /* 0x0000000106ff7812 */ /* 0x002ff6000780c0ff */
[----:B------:R-:W-:Y:S02]  /*5090*/  @!UPT UIADD3 URZ, UPT, UPT, URZ, URZ, URZ ;  /* 0x000000fffffff290 */ /* 0x000fe4000fffe0ff */
[----:B------:R-:W-:Y:S01]  /*50a0*/  VOTEU.ANY UP3, P0 ;  /* 0x0000000000ff7886 */ /* 0x000fe20000060100 */
[----:B------:R-:W-:Y:S11]  /*50b0*/  PLOP3.LUT P0, PT, PT, PT, UP3, 0x80, 0x8 ;  /* 0x000000000008781c */ /* 0x000ff60003f0f038 */
[----:B------:R-:W-:Y:S02]  /*50c0*/  @!UPT UIADD3 URZ, UPT, UPT, URZ, URZ, URZ ;  /* 0x000000fffffff290 */ /* 0x000fe4000fffe0ff */
[----:B------:R-:W-:Y:S02]  /*50d0*/  @P0 MOV R2, R4 ;  /* 0x0000000400020202 */ /* 0x000fe40000000f00 */
[----:B------:R-:W-:Y:S02]  /*50e0*/  @P0 LOP3.LUT R0, R5, 0xffff, RZ, 0xc0, !PT ;  /* 0x0000ffff05000812 */ /* 0x000fe400078ec0ff */
[----:B------:R-:W-:Y:S02]  /*50f0*/  @P0 R2UR UR5, R2 ;  /* 0x00000000020502ca */ /* 0x000fe400000e0000 */
[----:B------:R-:W-:Y:S11]  /*5100*/  @P0 R2UR UR4, R0 ;  /* 0x00000000000402ca */ /* 0x000ff600000e0000 */
[----:B------:R-:W-:Y:S02]  /*5110*/  @UP3 UMOV UR23, UR5 ;  /* 0x0000000500173c82 */ /* 0x000fe40008000000 */
[----:B------:R-:W-:Y:S01]  /*5120*/  @UP3 UMOV UR15, UR4 ;  /* 0x00000004000f3c82 */ /* 0x000fe20008000000 */
[----:B------:R-:W-:Y:S05]  /*5130*/  BRA.U !UP0, `(.L_x_89) ;  /* 0x0000000108c07547 */ /* 0x000fea000b800000 */
[----:B------:R-:W-:Y:S02]  /*5140*/  UIMAD.WIDE.U32 UR8, UR15, UR55, URZ ;  /* 0x000000370f0872a5 */ /* 0x000fe4000f8e00ff */
[----:B------:R-:W-:Y:S02]  /*5150*/  UP2UR UR14, UPR, URZ, 0x4 ;  /* 0x00000004ff0e7883 */ /* 0x000fe40008000000 */
[----:B------:R-:W-:Y:S02]  /*5160*/  UISETP.NE.AND UP2, UPT, UR54, 0x1, UPT ;  /* 0x000000013600788c */ /* 0x000fe4000bf45270 */
[----:B------:R-:W-:Y:S02]  /*5170*/  UIMAD.WIDE.U32 UR10, UR23, UR52, URZ ;  /* 0x00000034170a72a5 */ /* 0x000fe4000f8e00ff */
[----:B------:R-:W-:Y:S02]  /*5180*/  USEL UR4, UR44, UR67, !UP2 ;  /* 0x000000432c047287 */ /* 0x000fe4000d000000 */
[----:B------:R-:W-:Y:S02]  /*5190*/  UISETP.NE.AND UP0, UPT, UR31, 0x1, UPT ;  /* 0x000000011f00788c */ /* 0x000fe4000bf05270 */
[----:B------:R-:W-:Y:S02]  /*51a0*/  UP2UR UR18, UPR, URZ, 0x2 ;  /* 0x00000002ff127883 */ /* 0x000fe40008000000 */
[----:B------:R-:W-:Y:S02]  /*51b0*/  UISETP.NE.AND UP1, UPT, UR39, 0x1, UPT ;  /* 0x000000012700788c */ /* 0x000fe4000bf25270 */
[----:B------:R-:W-:Y:S02]  /*51c0*/  UIMAD.WIDE.U32 UR12, UR4, UR40, URZ ;  /* 0x00000028040c72a5 */ /* 0x000fe4000f8e00ff */
[----:B------:R-:W-:Y:S01]  /*51d0*/  USEL UR7, UR49, UR68, !UP0 ;  /* 0x0000004431077287 */ /* 0x000fe2000c000000 */
[----:B------:R-:W-:Y:S02]  /*51e0*/  UMOV UR5, UR9 ;  /* 0x0000000900057c82 */ /* 0x000fe40008000000 */
[----:B------:R-:W-:Y:S02]  /*51f0*/  USHF.R.U32.HI UR6, URZ, UR70, UR5 ;  /* 0x00000046ff067299 */ /* 0x000fe40008011605 */
[----:B------:R-:W-:Y:S02]  /*5200*/  UIMAD.WIDE.U32 UR16, UR7, UR40, URZ ;  /* 0x00000028071072a5 */ /* 0x000fe4000f8e00ff */
[----:B------:R-:W-:Y:S02]  /*5210*/  USEL UR6, UR15, UR6, !UP2 ;  /* 0x000000060f067287 */ /* 0x000fe4000d000000 */
[----:B------:R-:W-:Y:S01]  /*5220*/  UISETP.NE.AND UP2, UPT, UR14, URZ, UPT ;  /* 0x000000ff0e00728c */ /* 0x000fe2000bf45270 */
[----:B------:R-:W-:Y:S01]  /*5230*/  UMOV UR5, UR11 ;  /* 0x0000000b00057c82 */ /* 0x000fe20008000000 */
[----:B------:R-:W-:Y:S02]  /*5240*/  UIMAD.WIDE.U32 UR10, UR6, UR40, URZ ;  /* 0x00000028060a72a5 */ /* 0x000fe4000f8e00ff */
[----:B------:R-:W-:Y:S03]  /*5250*/  USHF.R.U32.HI UR8, URZ, UR53, UR5 ;  /* 0x00000035ff087299 */ /* 0x000fe60008011605 */
[----:B------:R-:W-:Y:S02]  /*5260*/  UMOV UR5, UR13 ;  /* 0x0000000d00057c82 */ /* 0x000fe40008000000 */
[----:B------:R-:W-:Y:S03]  /*5270*/  @UP1 USHF.R.U32.HI UR4, URZ, UR41, UR5 ;  /* 0x00000029ff041299 */ /* 0x000fe60008011605 */
[----:B------:R-:W-:Y:S01]  /*5280*/  UMOV UR5, UR17 ;  /* 0x0000001100057c82 */ /* 0x000fe20008000000 */
[----:B------:R-:W-:Y:S02]  /*5290*/  UIMAD UR4, UR39, UR4, URZ ;  /* 0x00000004270472a4 */ /* 0x000fe4000f8e02ff */
[----:B------:R-:W-:Y:S02]  /*52a0*/  @UP1 USHF.R.U32.HI UR7, URZ, UR41, UR5 ;  /* 0x00000029ff071299 */ /* 0x000fe40008011605 */
[----:B------:R-:W-:Y:S02]  /*52b0*/  USEL UR5, UR23, UR8, !UP0 ;  /* 0x0000000817057287 */ /* 0x000fe4000c000000 */
[----:B------:R-:W-:Y:S02]  /*52c0*/  UIMAD UR8, UR39, UR7, URZ ;  /* 0x00000007270872a4 */ /* 0x000fe4000f8e02ff */
[----:B------:R-:W-:Y:S03]  /*52d0*/  UISETP.GE.AND UP0, UPT, UR6, UR4, UPT ;  /* 0x000000040600728c */ /* 0x000fe6000bf06270 */
[----:B------:R-:W-:Y:S01]  /*52e0*/  UMOV UR4, UR11 ;  /* 0x0000000b00047c82 */ /* 0x000fe20008000000 */
[----:B------:R-:W-:Y:S02]  /*52f0*/  UISETP.GE.OR UP0, UPT, UR5, UR8, UP0 ;  /* 0x000000080500728c */ /* 0x000fe40008706670 */
[----:B------:R-:W-:Y:S02]  /*5300*/  USHF.R.U32.HI UR4, URZ, UR41, UR4 ;  /* 0x00000029ff047299 */ /* 0x000fe40008011604 */
[----:B------:R-:W-:Y:S02]  /*5310*/  UIMAD.WIDE.U32 UR8, UR5, UR40, URZ ;  /* 0x00000028050872a5 */ /* 0x000fe4000f8e00ff */
[----:B------:R-:W-:Y:S04]  /*5320*/  USEL UR10, UR6, UR4, !UP1 ;  /* 0x00000004060a7287 */ /* 0x000fe8000c800000 */
[----:B------:R-:W-:Y:S01]  /*5330*/  UIADD3 UR11, UPT, UPT, -UR10, URZ, URZ ;  /* 0x000000ff0a0b7290 */ /* 0x000fe2000fffe1ff */
[----:B------:R-:W-:Y:S02]  /*5340*/  @!UP0 UMOV UR4, UR9 ;  /* 0x0000000900048c82 */ /* 0x000fe40008000000 */
[----:B------:R-:W-:Y:S02]  /*5350*/  @!UP0 USHF.R.U32.HI UR4, URZ, UR41, UR4 ;  /* 0x00000029ff048299 */ /* 0x000fe40008011604 */
[----:B------:R-:W-:Y:S02]  /*5360*/  UIMAD UR8, UR39, UR11, UR6 ;  /* 0x0000000b270872a4 */ /* 0x000fe4000f8e0206 */
[----:B------:R-:W-:Y:S02]  /*5370*/  @!UP0 USEL UR4, UR5, UR4, !UP1 ;  /* 0x0000000405048287 */ /* 0x000fe4000c800000 */
[----:B------:R-:W-:Y:S02]  /*5380*/  UISETP.NE.AND UP1, UPT, UR18, URZ, UPT ;  /* 0x000000ff1200728c */ /* 0x000fe4000bf25270 */
[----:B------:R-:W-:Y:S02]  /*5390*/  @!UP0 UIMAD UR7, UR7, UR8, UR4 ;  /* 0x00000008070782a4 */ /* 0x000fe4000f8e0204 */
[----:B------:R-:W-:Y:S02]  /*53a0*/  @!UP0 UIADD3 UR9, UPT, UPT, UR10, -UR4, URZ ;  /* 0x800000040a098290 */ /* 0x000fe4000fffe0ff */
[----:B------:R-:W-:Y:S02]  /*53b0*/  UIADD3 UR8, UPT, UPT, -UR6, URZ, URZ ;  /* 0x000000ff06087290 */ /* 0x000fe4000fffe1ff */
[----:B------:R-:W-:Y:S02]  /*53c0*/  UIADD3 UR4, UPT, UPT, -UR5, URZ, URZ ;  /* 0x000000ff05047290 */ /* 0x000fe4000fffe1ff */
[----:B------:R-:W-:Y:S03]  /*53d0*/  @!UP0 UIMAD UR6, UR9, UR39, UR5 ;  /* 0x00000027090682a4 */ /* 0x000fe6000f8e0205 */
[----:B------:R-:W-:Y:S01]  /*53e0*/  @!UP0 UMOV UR5, UR7 ;  /* 0x0000000700058c82 */ /* 0x000fe20008000000 */
[----:B------:R-:W-:Y:S02]  /*53f0*/  UIMAD UR7, UR31, UR4, UR23 ;  /* 0x000000041f0772a4 */ /* 0x000fe4000f8e0217 */
[----:B------:R-:W-:Y:S02]  /*5400*/  UIMAD UR4, UR54, UR8, UR15 ;  /* 0x00000008360472a4 */ /* 0x000fe4000f8e020f */
[----:B------:R-:W-:Y:S02]  /*5410*/  UIMAD UR23, UR5, UR31, UR7 ;  /* 0x0000001f051772a4 */ /* 0x000fe4000f8e0207 */
[----:B------:R-:W-:Y:S11]  /*5420*/  UIMAD UR15, UR6, UR54, UR4 ;  /* 0x00000036060f72a4 */ /* 0x000ff6000f8e0204 */
[----:B------:R-:W-:Y:S01]  /*5430*/  @!UPT UIADD3 URZ, UPT, UPT, URZ, URZ, URZ ;  /* 0x000000fffffff290 */ /* 0x000fe2000fffe0ff */
.L_x_89:
[----:B------:R-:W1:Y:S01]  /*5440*/  @!UP4 LDCU.128 UR8, c[0x0][0xc10] ;  /* 0x00018200ff08c7ac */ /* 0x000e620008000c00 */
[----:B------:R-:W-:Y:S02]  /*5450*/  ISETP.NE.U32.AND P1, PT, RZ, UR46, PT ;  /* 0x0000002eff007c0c */ /* 0x000fe4000bf25070 */
[----:B------:R-:W-:Y:S02]  /*5460*/  SHF.L.U32 R9, R10, 0x1f, RZ ;  /* 0x0000001f0a097819 */ /* 0x000fe400000006ff */
[----:B------:R-:W-:Y:S01]  /*5470*/  ISETP.NE.AND.EX P1, PT, RZ, UR47, PT, P1 ;  /* 0x0000002fff007c0c */ /* 0x000fe2000bf25310 */
[----:B------:R-:W2:Y:S01]  /*5480*/  @!UP4 LDCU UR5, c[0x0][0xc0c] ;  /* 0x00018180ff05c7ac */ /* 0x000ea20008000800 */
[----:B-1----:R-:W-:Y:S07]  /*5490*/  UIMAD.WIDE.U32 UR6, UR23, UR8, URZ ;  /* 0x00000008170672a5 */ /* 0x002fee000f8e00ff */
[----:B------:R-:W-:Y:S01]  /*54a0*/  @!UP4 UMOV UR4, UR7 ;  /* 0x000000070004cc82 */ /* 0x000fe20008000000 */
[----:B--2---:R-:W-:Y:S02]  /*54b0*/  @!UP4 UISETP.NE.AND UP0, UPT, UR5, 0x1, UPT ;  /* 0x000000010500c88c */ /* 0x004fe4000bf05270 */
[----:B------:R-:W-:Y:S02]  /*54c0*/  @!UP4 USHF.R.U32.HI UR4, URZ, UR9, UR4 ;  /* 0x00000009ff04c299 */ /* 0x000fe40008011604 */
[----:B------:R-:W-:Y:S02]  /*54d0*/  UIMAD.WIDE.U32 UR6, UR15, UR11, URZ ;  /* 0x0000000b0f0672a5 */ /* 0x000fe4000f8e00ff */
[----:B------:R-:W-:Y:S02]  /*54e0*/  @!UP4 USEL UR8, UR23, UR4, !UP0 ;  /* 0x000000041708c287 */ /* 0x000fe4000c000000 */
[----:B------:R-:W-:Y:S03]  /*54f0*/  @!UP4 UISETP.NE.AND UP0, UPT, UR10, 0x1, UPT ;  /* 0x000000010a00c88c */ /* 0x000fe6000bf05270 */
[----:B------:R-:W-:Y:S01]  /*5500*/  @!UP4 UMOV UR6, UR7 ;  /* 0x000000070006cc82 */ /* 0x000fe20008000000 */
[----:B------:R-:W-:Y:S01]  /*5510*/  USHF.L.U32 UR7, UR19, 0x7, URZ ;  /* 0x0000000713077899 */ /* 0x000fe200080006ff */
[----:B------:R-:W1:Y:S02]  /*5520*/  @!UP4 LDCU UR4, c[0x0][0xc20] ;  /* 0x00018400ff04c7ac */ /* 0x000e640008000800 */
[----:B-1----:R-:W-:Y:S04]  /*5530*/  @!UP4 USHF.R.U32.HI UR6, URZ, UR4, UR6 ;  /* 0x00000004ff06c299 */ /* 0x002fe80008011606 */
[----:B------:R-:W-:Y:S04]  /*5540*/  @!UP4 USEL UR6, UR15, UR6, !UP0 ;  /* 0x000000060f06c287 */ /* 0x000fe8000c000000 */
[----:B------:R-:W-:Y:S02]  /*5550*/  @!UP4 UIADD3 UR4, UPT, UPT, -UR8, UR6, URZ ;  /* 0x000000060804c290 */ /* 0x000fe4000fffe1ff */
[----:B------:R-:W-:Y:S02]  /*5560*/  @!UP4 UIADD3 UR6, UPT, UPT, UR8, -UR6, URZ ;  /* 0x800000060806c290 */ /* 0x000fe4000fffe0ff */
[----:B------:R-:W-:Y:S02]  /*5570*/  @!UP4 UIMAD UR23, UR4, UR5, UR23 ;  /* 0x000000050417c2a4 */ /* 0x000fe4000f8e0217 */
[----:B------:R-:W-:Y:S01]  /*5580*/  @!UP4 UIMAD UR15, UR6, UR10, UR15 ;  /* 0x0000000a060fc2a4 */ /* 0x000fe2000f8e020f */
[----:B------:R-:W-:Y:S11]  /*5590*/  BRA.U UP2, `(.L_x_90) ;  /* 0x0000000102107547 */ /* 0x000ff6000b800000 */
[----:B------:R-:W-:Y:S04]  /*55a0*/  MOV R0, UR69 ;  /* 0x0000004500007c02 */ /* 0x000fe80008000f00 */
[----:B------:R-:W-:Y:S04]  /*55b0*/  SHF.L.U32 R11, R0, 0x1f, RZ ;  /* 0x0000001f000b7819 */ /* 0x000fe800000006ff */
[----:B------:R-:W1:Y:S02]  /*55c0*/  SYNCS.PHASECHK.TRANS64.TRYWAIT P2, [UR42+0x108], R11 ;  /* 0x0001080bff0075a7 */ /* 0x000e64000804112a */
[----:B-1----:R-:W-:Y:S05]  /*55d0*/  @!P2 BRA `(.L_x_91) ;  /* 0x0000005000a4a947 */ /* 0x002fea0003800000 */
.L_x_90:
[----:B------:R-:W-:Y:S05]  /*55e0*/  BRA.U !UP5, `(.L_x_92) ;  /* 0x000000010d387547 */ /* 0x000fea000b800000 */
[----:B------:R-:W-:Y:S01]  /*55f0*/  UPLOP3.LUT UP1, UPT, UPT, UPT, UP6, 0x80, 0x8 ;  /* 0x000000000008789c */ /* 0x000fe20003f2f060 */
[----:B-1----:R-:W-:Y:S01]  /*5600*/  HFMA2 R0, -RZ, RZ, 0, 5.9604644775390625e-08 ;  /* 0x00000001ff007431 */ /* 0x002fe200000001ff */
[----:B------:R-:W1:Y:S01]  /*5610*/  LDCU.64 UR8, c[0x0][0x358] ;  /* 0x00006b00ff0877ac */ /* 0x000e620008000a00 */
[----:B------:R-:W-:Y:S03]  /*5620*/  IMAD.MOV.U32 R62, RZ, RZ, 0x1 ;  /* 0x00000001ff3e7424 */ /* 0x000fe600078e00ff */
[----:B------:R-:W-:Y:S05]  /*5630*/  PLOP3.LUT P2, PT, PT, PT, UP1, 0x80, 0x8 ;  /* 0x000000000008781c */ /* 0x000fea0003f4f018 */
[----:B------:R-:W2:Y:S01]  /*5640*/  @UP1 LDCU.64 UR4, c[0x0][0x988] ;  /* 0x00013100ff0417ac */ /* 0x000ea20008000a00 */
[----:B------:R-:W-:Y:S07]  /*5650*/  @UP1 UIMAD UR6, UR45, UR46, URZ ;  /* 0x0000002e2d0612a4 */ /* 0x000fee000f8e02ff */
[----:B------:R-:W-:Y:S01]  /*5660*/  @!P2 PRMT R62, R0, 0x7610, R62 ;  /* 0x00007610003ea816 */ /* 0x000fe2000000003e */
[----:B--2---:R-:W-:Y:S06]  /*5670*/  @UP1 UIMAD.WIDE UR4, UR6, 0x4, UR4 ;  /* 0x00000004060418a5 */ /* 0x004fec000f8e0204 */
[----:B------:R-:W-:Y:S01]  /*5680*/  IMAD.U32 R14, RZ, RZ, UR4 ;  /* 0x00000004ff0e7e24 */ /* 0x000fe2000f8e00ff */
[----:B------:R-:W-:Y:S04]  /*5690*/  MOV R15, UR5 ;  /* 0x00000005000f7c02 */ /* 0x000fe80008000f00 */
[----:B------:R-:W2:Y:S01]  /*56a0*/  @!UP1 LDCU UR4, c[0x0][0x980] ;  /* 0x00013000ff0497ac */ /* 0x000ea20008000800 */
[----:B-1---5:R3:W5:Y:S02]  /*56b0*/  @P2 LDG.E R27, desc[UR8][R14.64] ;  /* 0x000000080e1b2981 */ /* 0x022764000c1e1900 */
[----:B--23--:R-:W-:Y:S07]  /*56c0*/  @!P2 IMAD.U32 R27, RZ, RZ, UR4 ;  /* 0x00000004ff1bae24 */ /* 0x00cfee000f8e00ff */
.L_x_92:
[----:B-----5:R-:W-:Y:S01]  /*56d0*/  @!P1 FSETP.EQ.AND P3, PT, R27, RZ, PT ;  /* 0x000000ff1b00920b */ /* 0x020fe20003f62000 */
[----:B------:R-:W-:Y:S01]  /*56e0*/  @!UPT UIADD3 URZ, UPT, UPT, URZ, URZ, URZ ;  /* 0x000000fffffff290 */ /* 0x000fe2000fffe0ff */
[----:B------:R-:W-:Y:S11]  /*56f0*/  @!P1 BRA `(.L_x_93) ;  /* 0x0000000000149947 */ /* 0x000ff60003800000 */
[----:B------:R-:W-:Y:S02]  /*5700*/  LOP3.LUT P1, RZ, R62, 0xff, RZ, 0xc0, !PT ;  /* 0x000000ff3eff7812 */ /* 0x000fe4000782c0ff */
[----:B------:R-:W-:Y:S04]  /*5710*/  PLOP3.LUT P3, PT, PT, PT, UP1, 0x80, 0x8 ;  /* 0x000000000008781c */ /* 0x000fe80003f6f018 */
[----:B------:R-:W-:Y:S07]  /*5720*/  PLOP3.LUT P3, PT, P3, PT, PT, 0x8, 0x80 ;  /* 0x000000000080781c */ /* 0x000fee0001f6e170 */
[----:B------:R-:W-:Y:S11]  /*5730*/  @P1 FSETP.EQ.AND P3, PT, R27, RZ, PT ;  /* 0x000000ff1b00120b */ /* 0x000ff60003f62000 */
[----:B------:R-:W-:Y:S02]  /*5740*/  @!UPT UIADD3 URZ, UPT, UPT, URZ, URZ, URZ ;  /* 0x000000fffffff290 */ /* 0x000fe4000fffe0ff */
.L_x_93:
[----:B------:R-:W-:Y:S01]  /*5750*/  USHF.L.U32 UR11, UR48, 0x6, URZ ;  /* 0x00000006300b7899 */ /* 0x000fe200080006ff */
[----:B------:R-:W2:Y:S01]  /*5760*/  SYNCS.PHASECHK.TRANS64.TRYWAIT P1, [UR42+0xe0], R9 ;  /* 0x0000e009ff0075a7 */ /* 0x000ea2000802112a */
[----:B------:R-:W-:Y:S02]  /*5770*/  UISETP.NE.AND UP0, UPT, UR56, 0x1, UPT ;  /* 0x000000013800788c */ /* 0x000fe4000bf05270 */
[----:B------:R-:W-:Y:S01]  /*5780*/  UIMAD.WIDE.U32 UR4, UR11, UR57, URZ ;  /* 0x000000390b0472a5 */ /* 0x000fe2000f8e00ff */
[----:B------:R-:W-:Y:S04]  /*5790*/  ELECT P2, URZ, PT ;  /* 0x0000000000ff782f */ /* 0x000fe80003840000 */
[----:B------:R-:W-:Y:S02]  /*57a0*/  PLOP3.LUT P2, PT, P3, P2, PT, 0xf2, 0x2f ;  /* 0x00000000002f781c */ /* 0x000fe40001f45e72 */
[----:B------:R-:W-:Y:S02]  /*57b0*/  UMOV UR4, UR5 ;  /* 0x0000000500047c82 */ /* 0x000fe40008000000 */
[----:B------:R-:W-:Y:S04]  /*57c0*/  USHF.R.U32.HI UR4, URZ, UR58, UR4 ;  /* 0x0000003aff047299 */ /* 0x000fe80008011604 */
[----:B------:R-:W-:Y:S02]  /*57d0*/  USEL UR12, UR11, UR4, !UP0 ;  /* 0x000000040b0c7287 */ /* 0x000fe4000c000000 */
[----:B------:R-:W-:Y:S02]  /*57e0*/  UISETP.NE.AND UP0, UPT, UR59, 0x1, UPT ;  /* 0x000000013b00788c */ /* 0x000fe4000bf05270 */
[----:B------:R-:W-:Y:S02]  /*57f0*/  UIMAD.WIDE.U32 UR4, UR12, UR60, URZ ;  /* 0x0000003c0c0472a5 */ /* 0x000fe4000f8e00ff */
[----:B------:R-:W-:Y:S01]  /*5800*/  UIADD3 UR6, UPT, UPT, -UR12, URZ, URZ ;  /* 0x000000ff0c067290 */ /* 0x000fe2000fffe1ff */
[----:B-1----:R-:W-:Y:S03]  /*5810*/  @!P2 IMAD.MOV.U32 R0, RZ, 0x20, RZ ;  /* 0x00000020ff00a824 */ /* 0x002fe600078e00ff */
[----:B------:R-:W-:Y:S01]  /*5820*/  UIMAD UR11, UR56, UR6, UR11 ;  /* 0x00000006380b72a4 */ /* 0x000fe2000f8e020b */
[----:B------:R-:W-:Y:S01]  /*5830*/  @!P2 IMAD.MOV.U32 R0, RZ, 0x400, R0 ;  /* 0x00000400ff00a824 */ /* 0x000fe200078e0000 */
[----:B------:R-:W-:Y:S02]  /*5840*/  UMOV UR4, UR5 ;  /* 0x0000000500047c82 */ /* 0x000fe40008000000 */
[----:B------:R-:W-:Y:S04]  /*5850*/  USHF.R.U32.HI UR4, URZ, UR61, UR4 ;  /* 0x0000003dff047299 */ /* 0x000fe80008011604 */
[----:B------:R-:W-:Y:S02]  /*5860*/  USEL UR13, UR12, UR4, !UP0 ;  /* 0x000000040c0d7287 */ /* 0x000fe4000c000000 */
[----:B------:R-:W-:Y:S02]  /*5870*/  UISETP.NE.AND UP0, UPT, UR62, 0x1, UPT ;  /* 0x000000013e00788c */ /* 0x000fe4000bf05270 */
[----:B------:R-:W-:Y:S07]  /*5880*/  UIMAD.WIDE.U32 UR4, UR13, UR63, URZ ;  /* 0x0000003f0d0472a5 */ /* 0x000fee000f8e00ff */
[----:B------:R-:W-:Y:S02]  /*5890*/  UMOV UR4, UR5 ;  /* 0x0000000500047c82 */ /* 0x000fe40008000000 */
[----:B------:R-:W-:Y:S04]  /*58a0*/  USHF.R.U32.HI UR4, URZ, UR71, UR4 ;  /* 0x00000047ff047299 */ /* 0x000fe80008011604 */
[----:B------:R-:W-:Y:S02]  /*58b0*/  USEL UR14, UR13, UR4, !UP0 ;  /* 0x000000040d0e7287 */ /* 0x000fe4000c000000 */
[----:B------:R-:W-:Y:S02]  /*58c0*/  UIADD3 UR4, UPT, UPT, -UR13, URZ, URZ ;  /* 0x000000ff0d047290 */ /* 0x000fe4000fffe1ff */
[----:B------:R-:W-:Y:S02]  /*58d0*/  UIADD3 UR5, UPT, UPT, -UR14, URZ, URZ ;  /* 0x000000ff0e057290 */ /* 0x000fe4000fffe1ff */
[----:B------:R-:W-:Y:S02]  /*58e0*/  UIMAD UR12, UR59, UR4, UR12 ;  /* 0x000000043b0c72a4 */ /* 0x000fe4000f8e020c */
[----:B------:R-:W-:Y:S01]  /*58f0*/  UIMAD UR13, UR62, UR5, UR13 ;  /* 0x000000053e0d72a4 */ /* 0x000fe2000f8e020d */
[----:B--2---:R-:W-:Y:S11]  /*5900*/  @!P1 BRA `(.L_x_94) ;  /* 0x0000004c00f09947 */ /* 0x004ff60003800000 */
.L_x_196:
[----:B-1----:R-:W-:Y:S01]  /*5910*/  @!P2 IADD3 R2, P1, PT, R12, 0x680, RZ ;  /* 0x000006800c02a810 */ /* 0x002fe20007f3e0ff */
[----:B------:R-:W-:Y:S01]  /*5920*/  VOTEU.ALL UP0, P2 ;  /* 0x0000000000ff7886 */ /* 0x000fe20001000000 */
[----:B------:R-:W-:Y:S02]  /*5930*/  @!P2 R2UR UR6, R0 ;  /* 0x000000000006a2ca */ /* 0x000fe400000e0000 */
[----:B------:R-:W-:Y:S01]  /*5940*/  @!P2 R2UR UR5, R2 ;  /* 0x000000000205a2ca */ /* 0x000fe200000e0000 */
[----:B------:R-:W-:Y:S01]  /*5950*/  @!P2 IMAD.X R0, RZ, RZ, R13, P1 ;  /* 0x000000ffff00a224 */ /* 0x000fe200008e060d */
[----:B------:R-:W-:Y:S02]  /*5960*/  @!UP0 UIADD3 UR8, UPT, UPT, UR42, 0x200, URZ ;  /* 0x000002002a088890 */ /* 0x000fe4000fffe0ff */
[----:B------:R-:W-:Y:S02]  /*5970*/  @!UP0 UIADD3 UR17, UPT, UPT, UR42, 0x1200, URZ ;  /* 0x000012002a118890 */ /* 0x000fe4000fffe0ff */
[----:B------:R-:W-:Y:S01]  /*5980*/  @!P2 R2UR UR4, R0 ;  /* 0x000000000004a2ca */ /* 0x000fe200000e0000 */
[----:B------:R-:W-:Y:S01]  /*5990*/  @!UP0 UIADD3 UR16, UPT, UPT, UR7, 0x40, URZ ;  /* 0x0000004007108890 */ /* 0x000fe2000fffe0ff */
[----:B------:R-:W-:Y:S03]  /*59a0*/  @!P2 IMAD.MOV.U32 R0, RZ, RZ, 0x2000 ;  /* 0x00002000ff00a424 */ /* 0x000fe600078e00ff */
[----:B------:R-:W-:Y:S02]  /*59b0*/  @!UP0 UPRMT UR6, UR6, 0x5410, URZ ;  /* 0x0000541006068896 */ /* 0x000fe400080000ff */
[----:B------:R-:W-:Y:S01]  /*59c0*/  IMAD.U32 R14, RZ, RZ, UR5 ;  /* 0x00000005ff0e7e24 */ /* 0x000fe2000f8e00ff */
[----:B------:R-:W-:Y:S05]  /*59d0*/  VOTEU.ALL UP0, P2 ;  /* 0x0000000000ff7886 */ /* 0x000fea0001000000 */
[----:B------:R-:W-:Y:S01]  /*59e0*/  IMAD.U32 R15, RZ, RZ, UR4 ;  /* 0x00000004ff0f7e24 */ /* 0x000fe2000f8e00ff */
[----:B------:R-:W-:Y:S01]  /*59f0*/  @!P2 R2UR UR4, R14 ;  /* 0x000000000e04a2ca */ /* 0x000fe200000e0000 */
[----:B------:R-:W-:Y:S01]  /*5a00*/  @!UP0 UMOV UR9, UR43 ;  /* 0x0000002b00098c82 */ /* 0x000fe20008000000 */
[----:B------:R-:W-:Y:S02]  /*5a10*/  @!UP0 UMOV UR10, UR7 ;  /* 0x00000007000a8c82 */ /* 0x000fe40008000000 */
[----:B------:R-:W-:Y:S11]  /*5a20*/  @!P2 R2UR UR5, R15 ;  /* 0x000000000f05a2ca */ /* 0x000ff600000e0000 */
[----:B------:R-:W-:Y:S02]  /*5a30*/  @!UPT UIADD3 URZ, UPT, UPT, URZ, URZ, URZ ;  /* 0x000000fffffff290 */ /* 0x000fe4000fffe0ff */
[----:B------:R1:W-:Y:S01]  /*5a40*/  @!UP0 UTMALDG.5D.IM2COL [UR8], [UR4], UR6 ;  /* 0x00000008040083b4 */ /* 0x0003e20008060006 */
[----:B------:R-:W-:Y:S05]  /*5a50*/  VOTEU.ALL UP0, P2 ;  /* 0x0000000000ff7886 */ /* 0x000fea0001000000 */
[----:B-1----:R-:W-:Y:S01]  /*5a60*/  @!UP0 UMOV UR8, UR17 ;  /* 0x0000001100088c82 */ /* 0x002fe20008000000 */
[----:B------:R-:W-:Y:S01]  /*5a70*/  @!UP0 UMOV UR9, UR43 ;  /* 0x0000002b00098c82 */ /* 0x000fe20008000000 */
[----:B------:R-:W-:Y:S02]  /*5a80*/  @!UP0 UMOV UR10, UR16 ;  /* 0x00000010000a8c82 */ /* 0x000fe40008000000 */
[----:B------:R1:W-:Y:S01]  /*5a90*/  @!UP0 UTMALDG.5D.IM2COL [UR8], [UR4], UR6 ;  /* 0x00000008040083b4 */ /* 0x0003e20008060006 */
[----:B------:R2:W-:Y:S01]  /*5aa0*/  @!P2 SYNCS.ARRIVE.TRANS64.RED.A0TR RZ, [UR42+0xc0], R0 ;  /* 0x0000c000ffffa9a7 */ /* 0x0005e2000830042a */
[----:B------:R-:W-:Y:S01]  /*5ab0*/  SYNCS.ARRIVE.TRANS64.RED.A1T0 RZ, [UR66], RZ ;  /* 0x000000ffffff79a7 */ /* 0x000fe20008100442 */
[----:B--2---:R-:W-:Y:S01]  /*5ac0*/  @!P2 IMAD.MOV.U32 R0, RZ, 0x20, RZ ;  /* 0x00000020ff00a824 */ /* 0x004fe200078e00ff */
[----:B------:R-:W2:Y:S03]  /*5ad0*/  SYNCS.PHASECHK.TRANS64.TRYWAIT P1, [UR42+0xe8], R9 ;  /* 0x0000e809ff0075a7 */ /* 0x000ea6000802112a */
[----:B------:R-:W-:Y:S01]  /*5ae0*/  @!P2 IMAD.MOV.U32 R0, RZ, 0x400, R0 ;  /* 0x00000400ff00a824 */ /* 0x000fe200078e0000 */
[----:B-12---:R-:W-:Y:S06]  /*5af0*/  @!P1 BRA `(.L_x_95) ;  /* 0x0000004c008c9947 */ /* 0x006fec0003800000 */
.L_x_198:
[----:B------:R-:W-:Y:S01]  /*5b00*/  @!P2 R2UR UR4, R0 ;  /* 0x000000000004a2ca */ /* 0x000fe200000e0000 */
[----:B------:R-:W-:Y:S01]  /*5b10*/  VOTEU.ALL UP0, P2 ;  /* 0x0000000000ff7886 */ /* 0x000fe20001000000 */
[----:B-1----:R-:W-:Y:S01]  /*5b20*/  @!P2 IADD3 R2, P1, PT, R12, 0x680, RZ ;  /* 0x000006800c02a810 */ /* 0x002fe20007f3e0ff */
[----:B------:R-:W-:Y:S01]  /*5b30*/  UMOV UR35, UR11 ;  /* 0x0000000b00237c82 */ /* 0x000fe20008000000 */
[----:B------:R-:W-:Y:S01]  /*5b40*/  UMOV UR36, UR12 ;  /* 0x0000000c00247c82 */ /* 0x000fe20008000000 */
[----:B------:R-:W-:Y:S01]  /*5b50*/  UMOV UR37, UR13 ;  /* 0x0000000d00257c82 */ /* 0x000fe20008000000 */
[----:B------:R-:W-:Y:S01]  /*5b60*/  @!P2 R2UR UR5, R2 ;  /* 0x000000000205a2ca */ /* 0x000fe200000e0000 */
[----:B------:R-:W-:Y:S01]  /*5b70*/  @!P2 IMAD.X R0, RZ, RZ, R13, P1 ;  /* 0x000000ffff00a224 */ /* 0x000fe200008e060d */
[----:B------:R-:W-:Y:S02]  /*5b80*/  @!UP0 UIADD3 UR34, UPT, UPT, UR7, 0x10, URZ ;  /* 0x0000001007228890 */ /* 0x000fe4000fffe0ff */
[----:B------:R-:W-:Y:S02]  /*5b90*/  @!UP0 UIADD3 UR32, UPT, UPT, UR42, 0x2200, URZ ;  /* 0x000022002a208890 */ /* 0x000fe4000fffe0ff */
[----:B------:R-:W-:Y:S02]  /*5ba0*/  @!UP0 UIADD3 UR10, UPT, UPT, UR7, 0x50, URZ ;  /* 0x00000050070a8890 */ /* 0x000fe4000fffe0ff */
[----:B------:R-:W-:Y:S01]  /*5bb0*/  @!UP0 UPRMT UR6, UR4, 0x5410, URZ ;  /* 0x0000541004068896 */ /* 0x000fe200080000ff */
[----:B------:R-:W-:Y:S01]  /*5bc0*/  @!P2 R2UR UR4, R0 ;  /* 0x000000000004a2ca */ /* 0x000fe200000e0000 */
[----:B------:R-:W-:Y:S01]  /*5bd0*/  @!UP0 UIADD3 UR8, UPT, UPT, UR42, 0x3200, URZ ;  /* 0x000032002a088890 */ /* 0x000fe2000fffe0ff */
[----:B------:R-:W-:Y:S01]  /*5be0*/  @!P2 IMAD.MOV.U32 R0, RZ, RZ, 0x2000 ;  /* 0x00002000ff00a424 */ /* 0x000fe200078e00ff */
[----:B------:R-:W-:Y:S01]  /*5bf0*/  VOTEU.ALL UP0, P2 ;  /* 0x0000000000ff7886 */ /* 0x000fe20001000000 */
[----:B------:R-:W-:Y:S01]  /*5c00*/  IMAD.U32 R14, RZ, RZ, UR5 ;  /* 0x00000005ff0e7e24 */ /* 0x000fe2000f8e00ff */
[----:B------:R-:W-:Y:S01]  /*5c10*/  UMOV UR38, UR14 ;  /* 0x0000000e00267c82 */ /* 0x000fe20008000000 */
[----:B------:R-:W-:Y:S07]  /*5c20*/  UMOV UR9, UR33 ;  /* 0x0000002100097c82 */ /* 0x000fee0008000000 */
[----:B------:R-:W-:Y:S01]  /*5c30*/  IMAD.U32 R15, RZ, RZ, UR4 ;  /* 0x00000004ff0f7e24 */ /* 0x000fe2000f8e00ff */
[----:B------:R-:W-:Y:S04]  /*5c40*/  @!P2 R2UR UR4, R14 ;  /* 0x000000000e04a2ca */ /* 0x000fe800000e0000 */
[----:B------:R-:W-:Y:S11]  /*5c50*/  @!P2 R2UR UR5, R15 ;  /* 0x000000000f05a2ca */ /* 0x000ff600000e0000 */
[----:B------:R-:W-:Y:S02]  /*5c60*/  @!UPT UIADD3 URZ, UPT, UPT, URZ, URZ, URZ ;  /* 0x000000fffffff290 */ /* 0x000fe4000fffe0ff */
[----:B------:R1:W-:Y:S01]  /*5c70*/  @!UP0 UTMALDG.5D.IM2COL [UR32], [UR4], UR6 ;  /* 0x00000020040083b4 */ /* 0x0003e20008060006 */
[----:B------:R-:W-:Y:S05]  /*5c80*/  VOTEU.ALL UP0, P2 ;  /* 0x0000000000ff7886 */ /* 0x000fea0001000000 */
[----:B------:R1:W-:Y:S01]  /*5c90*/  @!UP0 UTMALDG.5D.IM2COL [UR8], [UR4], UR6 ;  /* 0x00000008040083b4 */ /* 0x0003e20008060006 */
[----:B------:R2:W-:Y:S01]  /*5ca0*/  @!P2 SYNCS.ARRIVE.TRANS64.RED.A0TR RZ, [UR42+0xc8], R0 ;  /* 0x0000c800ffffa9a7 */ /* 0x0005e2000830042a */
[----:B------:R-:W-:Y:S01]  /*5cb0*/  SYNCS.ARRIVE.TRANS64.RED.A1T0 RZ, [UR65], RZ ;  /* 0x000000ffffff79a7 */ /* 0x000fe20008100441 */
[----:B--2---:R-:W-:Y:S01]  /*5cc0*/  @!P2 IMAD.MOV.U32 R0, RZ, 0x20, RZ ;  /* 0x00000020ff00a824 */ /* 0x004fe200078e00ff */
[----:B------:R-:W2:Y:S03]  /*5cd0*/  SYNCS.PHASECHK.TRANS64.TRYWAIT P1, [UR42+0xf0], R9 ;  /* 0x0000f009ff0075a7 */ /* 0x000ea6000802112a */
[----:B------:R-:W-:Y:S01]  /*5ce0*/  @!P2 IMAD.MOV.U32 R0, RZ, 0x400, R0 ;  /* 0x00000400ff00a824 */ /* 0x000fe200078e0000 */
[----:B-12---:R-:W-:Y:S06]  /*5cf0*/  @!P1 BRA `(.L_x_96) ;  /* 0x0000004c00249947 */ /* 0x006fec0003800000 */
.L_x_200:
        /* <DEDUP_REMOVED lines=8> */
[----:B------:R-:W-:Y:S01]  /*5d80*/  @!UP0 UIADD3 UR26, UPT, UPT, UR7, 0x20, URZ ;  /* 0x00000020071a8890 */ /* 0x000fe2000fffe0ff */
[----:B------:R-:W-:Y:S01]  /*5d90*/  @P0 SHF.R.U32.HI R4, RZ, 0x10, R5 ;  /* 0x00000010ff040819 */ /* 0x000fe20000011605 */
[----:B------:R-:W-:Y:S02]  /*5da0*/  @!UP0 UIADD3 UR24, UPT, UPT, UR42, 0x4200, URZ ;  /* 0x000042002a188890 */ /* 0x000fe4000fffe0ff */
[----:B------:R-:W-:Y:S01]  /*5db0*/  @!UP0 UIADD3 UR10, UPT, UPT, UR7, 0x60, URZ ;  /* 0x00000060070a8890 */ /* 0x000fe2000fffe0ff */
[----:B------:R-:W-:Y:S01]  /*5dc0*/  @P0 R2UR UR45, R4 ;  /* 0x00000000042d02ca */ /* 0x000fe200000e0000 */
        /* <DEDUP_REMOVED lines=17> */
[----:B------:R-:W2:Y:S02]  /*5ee0*/  SYNCS.PHASECHK.TRANS64.TRYWAIT P1, [UR42+0xf8], R9 ;  /* 0x0000f809ff0075a7 */ /* 0x000ea4000802112a */
[----:B-12---:R-:W-:Y:S05]  /*5ef0*/  @!P1 BRA `(.L_x_97) ;  /* 0x0000004800bc9947 */ /* 0x006fea0003800000 */
.L_x_202:
[----:B------:R-:W-:Y:S01]  /*5f00*/  UPLOP3.LUT UP2, UPT, UPT, UPT, UPT, 0x80, 0x8 ;  /* 0x000000000008789c */ /* 0x000fe20003f4f070 */
[----:B-1----:R-:W-:Y:S01]  /*5f10*/  @!P2 IMAD.MOV.U32 R0, RZ, 0x20, RZ ;  /* 0x00000020ff00a824 */ /* 0x002fe200078e00ff */
[----:B------:R-:W-:Y:S01]  /*5f20*/  @!P2 IADD3 R2, P0, PT, R12, 0x680, RZ ;  /* 0x000006800c02a810 */ /* 0x000fe20007f1e0ff */
[----:B------:R-:W-:Y:S01]  /*5f30*/  UMOV UR19, UR11 ;  /* 0x0000000b00137c82 */ /* 0x000fe20008000000 */
[----:B------:R-:W-:Y:S01]  /*5f40*/  VOTEU.ALL UP0, P2 ;  /* 0x0000000000ff7886 */ /* 0x000fe20001000000 */
[----:B------:R-:W-:Y:S01]  /*5f50*/  @!P2 IMAD.MOV.U32 R0, RZ, 0x400, R0 ;  /* 0x00000400ff00a824 */ /* 0x000fe200078e0000 */
[----:B------:R-:W-:Y:S01]  /*5f60*/  @!P2 R2UR UR5, R2 ;  /* 0x000000000205a2ca */ /* 0x000fe200000e0000 */
[----:B------:R-:W-:Y:S01]  /*5f70*/  UMOV UR20, UR12 ;  /* 0x0000000c00147c82 */ /* 0x000fe20008000000 */
[----:B------:R-:W-:Y:S01]  /*5f80*/  UMOV UR21, UR13 ;  /* 0x0000000d00157c82 */ /* 0x000fe20008000000 */
[----:B------:R-:W-:Y:S01]  /*5f90*/  @!UP0 UIADD3 UR18, UPT, UPT, UR7, 0x30, URZ ;  /* 0x0000003007128890 */ /* 0x000fe2000fffe0ff */
[----:B------:R-:W-:Y:S01]  /*5fa0*/  @!P2 R2UR UR4, R0 ;  /* 0x000000000004a2ca */ /* 0x000fe200000e0000 */
[----:B------:R-:W-:Y:S01]  /*5fb0*/  @!P2 IMAD.X R0, RZ, RZ, R13, P0 ;  /* 0x000000ffff00a224 */ /* 0x000fe200000e060d */
[----:B------:R-:W-:Y:S01]  /*5fc0*/  @!UP0 UIADD3 UR16, UPT, UPT, UR42, 0x6200, URZ ;  /* 0x000062002a108890 */ /* 0x000fe2000fffe0ff */
[----:B------:R-:W-:Y:S01]  /*5fd0*/  R2UR UR26, R64 ;  /* 0x00000000401a72ca */ /* 0x000fe200000e0000 */
[----:B------:R-:W-:Y:S01]  /*5fe0*/  @!UP0 UIADD3 UR17, UPT, UPT, UR42, 0xd8, URZ ;  /* 0x000000d82a118890 */ /* 0x000fe2000fffe0ff */
[----:B------:R-:W-:Y:S01]  /*5ff0*/  R2UR UR24, R65 ;  /* 0x00000000411872ca */ /* 0x000fe200000e0000 */
[----:B------:R-:W-:Y:S01]  /*6000*/  @!UP0 UIADD3 UR10, UPT, UPT, UR7, 0x70, URZ ;  /* 0x00000070070a8890 */ /* 0x000fe2000fffe0ff */
[----:B------:R-:W-:Y:S01]  /*6010*/  LOP3.LUT R10, R10, 0x1, RZ, 0x3c, !PT ;  /* 0x000000010a0a7812 */ /* 0x000fe200078e3cff */
[----:B------:R-:W-:Y:S01]  /*6020*/  @!UP0 UIADD3 UR8, UPT, UPT, UR42, 0x7200, URZ ;  /* 0x000072002a088890 */ /* 0x000fe2000fffe0ff */
[----:B------:R-:W-:Y:S01]  /*6030*/  IMAD.U32 R4, RZ, RZ, UR5 ;  /* 0x00000005ff047e24 */ /* 0x000fe2000f8e00ff */
[----:B------:R-:W-:Y:S01]  /*6040*/  UMOV UR22, UR14 ;  /* 0x0000000e00167c82 */ /* 0x000fe20008000000 */
[----:B------:R-:W-:Y:S01]  /*6050*/  UMOV UR9, UR17 ;  /* 0x0000001100097c82 */ /* 0x000fe20008000000 */
[----:B------:R-:W-:Y:S01]  /*6060*/  LOP3.LUT R8, R8, 0x1, RZ, 0x3c, !PT ;  /* 0x0000000108087812 */ /* 0x000fe200078e3cff */
[----:B------:R-:W-:Y:S01]  /*6070*/  @!UP0 UPRMT UR6, UR4, 0x5410, URZ ;  /* 0x0000541004068896 */ /* 0x000fe200080000ff */
[----:B------:R-:W-:Y:S01]  /*6080*/  @!P2 R2UR UR4, R0 ;  /* 0x000000000004a2ca */ /* 0x000fe200000e0000 */
[----:B------:R-:W-:Y:S03]  /*6090*/  VOTEU.ALL UP0, P2 ;  /* 0x0000000000ff7886 */ /* 0x000fe60001000000 */
[----:B------:R-:W-:Y:S09]  /*60a0*/  UIADD3 UR48, UPT, UPT, UR23, UR24, URZ ;  /* 0x0000001817307290 */ /* 0x000ff2000fffe0ff */
        /* <DEDUP_REMOVED lines=9> */
[----:B-1----:R-:W-:Y:S01]  /*6140*/  UIADD3 UR19, UPT, UPT, UR15, UR26, URZ ;  /* 0x0000001a0f137290 */ /* 0x002fe2000fffe0ff */
[----:B------:R-:W-:Y:S11]  /*6150*/  BRA.U UP3, `(.L_x_98) ;  /* 0xffffffed03987547 */ /* 0x000ff6000b83ffff */
[----:B--2---:R-:W-:-:S04]  /*6160*/  SHF.L.U32 R3, R10, 0x1f, RZ ;  /* 0x0000001f0a037819 */ /* 0x004fc800000006ff */
[----:B------:R-:W1:Y:S02]  /*6170*/  SYNCS.PHASECHK.TRANS64.TRYWAIT P0, [UR42+0xe0], R3 ;  /* 0x0000e003ff0075a7 */ /* 0x000e64000800112a */
[----:B-1----:R-:W-:Y:S05]  /*6180*/  @!P0 BRA `(.L_x_99) ;  /* 0x0000004800308947 */ /* 0x002fea0003800000 */
.L_x_204:
[----:B------:R-:W2:Y:S02]  /*6190*/  SYNCS.PHASECHK.TRANS64.TRYWAIT P0, [UR42+0xe8], R3 ;  /* 0x0000e803ff0075a7 */ /* 0x000ea4000800112a */
[----:B--2---:R-:W-:Y:S05]  /*61a0*/  @!P0 BRA `(.L_x_100) ;  /* 0x0000004800408947 */ /* 0x004fea0003800000 */
.L_x_206:
[----:B------:R-:W2:Y:S02]  /*61b0*/  SYNCS.PHASECHK.TRANS64.TRYWAIT P0, [UR42+0xf0], R3 ;  /* 0x0000f003ff0075a7 */ /* 0x000ea4000800112a */
[----:B--2---:R-:W-:Y:S05]  /*61c0*/  @!P0 BRA `(.L_x_101) ;  /* 0x0000004800508947 */ /* 0x004fea0003800000 */
.L_x_208:
[----:B-1----:R-:W-:-:S07]  /*61d0*/  MOV R0, UR42 ;  /* 0x0000002a00007c02 */ /* 0x002fce0008000f00 */
.L_x_102:
[----:B-1----:R-:W-:-:S04]  /*61e0*/  SHF.L.U32 R3, R10, 0x1f, RZ ;  /* 0x0000001f0a037819 */ /* 0x002fc800000006ff */
[----:B------:R1:W2:Y:S03]  /*61f0*/  SYNCS.PHASECHK.TRANS64.TRYWAIT P0, [R0+URZ+0xf8], R3 ;  /* 0x0000f803000075a7 */ /* 0x0002a600080011ff */
[----:B--2---:R-:W-:Y:S05]  /*6200*/  @!P0 NANOSLEEP.SYNCS 0x989680 ;  /* 0x009896800000895d */ /* 0x004fea0003900000 */
[----:B------:R-:W2:Y:S02]  /*6210*/  @!P0 SYNCS.PHASECHK.TRANS64 P0, [R0+URZ+0xf8], R3 ;  /* 0x0000f803000085a7 */ /* 0x000ea400080010ff */
[----:B--2---:R-:W-:Y:S05]  /*6220*/  @P0 EXIT ;  /* 0x000000000000094d */ /* 0x004fea0003800000 */
[----:B------:R-:W-:Y:S05]  /*6230*/  BRA `(.L_x_102) ;  /* 0xfffffffc00e87947 */ /* 0x000fea000383ffff */
.L_x_87:
[----:B------:R-:W-:-:S06]  /*6240*/  UISETP.GE.AND UP0, UPT, UR18, 0x4, UPT ;  /* 0x000000041200788c */ /* 0x000fcc000bf06270 */
[----:B------:R-:W-:-:S13]  /*6250*/  PLOP3.LUT P0, PT, PT, PT, UP0, 0x80, 0x8 ;  /* 0x000000000008781c */ /* 0x000fda0003f0f008 */
[----:B-1----:R-:W-:Y:S05]  /*6260*/  @!P0 EXIT ;  /* 0x000000000000894d */ /* 0x002fea0003800000 */
[----:B------:R-:W1:Y:S08]  /*6270*/  S2UR UR4, SR_CgaCtaId ;  /* 0x00000000000479c3 */ /* 0x000e700000008800 */
[----:B------:R-:W-:Y:S01]  /*6280*/  BAR.SYNC.DEFER_BLOCKING 0x6, 0xa0 ;  /* 0x0182800000007b1d */ /* 0x000fe20000010000 */
[C---:B------:R-:W-:Y:S01]  /*6290*/  IMAD.SHL.U32 R0, R74.reuse, 0x10, RZ ;  /* 0x000000104a007824 */ /* 0x040fe200078e00ff */
[C---:B------:R-:W-:Y:S01]  /*62a0*/  SHF.L.U32 R23, R74.reuse, 0x10, RZ ;  /* 0x000000104a177819 */ /* 0x040fe200000006ff */
[C---:B------:R-:W-:Y:S01]  /*62b0*/  IMAD.SHL.U32 R3, R63.reuse, 0x200, RZ ;  /* 0x000002003f037824 */ /* 0x040fe200078e00ff */
[C---:B------:R-:W-:Y:S01]  /*62c0*/  LOP3.LUT R75, R74.reuse, 0x60, RZ, 0xc0, !PT ;  /* 0x000000604a4b7812 */ /* 0x040fe200078ec0ff */
[----:B------:R-:W-:Y:S01]  /*62d0*/  IMAD.SHL.U32 R5, R74, 0x2, RZ ;  /* 0x000000024a057824 */ /* 0x000fe200078e00ff */
[----:B------:R-:W-:Y:S01]  /*62e0*/  UMOV UR44, 0x400 ;  /* 0x00000400002c7882 */ /* 0x000fe20000000000 */
[C---:B------:R-:W-:Y:S01]  /*62f0*/  LOP3.LUT R4, R0.reuse, 0x590, RZ, 0xc0, !PT ;  /* 0x0000059000047812 */ /* 0x040fe200078ec0ff */
[----:B------:R-:W2:Y:S01]  /*6300*/  LDC.64 R60, c[0x0][0x9b0] ;  /* 0x00026c00ff3c7b82 */ /* 0x000ea20000000a00 */
[----:B------:R-:W-:Y:S01]  /*6310*/  LOP3.LUT R0, R0, 0x60, RZ, 0xc0, !PT ;  /* 0x0000006000007812 */ /* 0x000fe200078ec0ff */
[----:B------:R-:W3:Y:S01]  /*6320*/  LDCU.128 UR8, c[0x0][0xb80] ;  /* 0x00017000ff0877ac */ /* 0x000ee20008000c00 */
[----:B------:R-:W-:Y:S01]  /*6330*/  LOP3.LUT R4, R4, 0x200, R3, 0xf8, !PT ;  /* 0x0000020004047812 */ /* 0x000fe200078ef803 */
[----:B------:R-:W-:Y:S01]  /*6340*/  HFMA2 R70, -RZ, RZ, 0, 5.9604644775390625e-08 ;  /* 0x00000001ff467431 */ /* 0x000fe200000001ff */
[----:B------:R-:W-:Y:S01]  /*6350*/  LOP3.LUT R5, R0, 0xc, R5, 0xf8, !PT ;  /* 0x0000000c00057812 */ /* 0x000fe200078ef805 */
[----:B------:R-:W-:Y:S01]  /*6360*/  IMAD.SHL.U32 R0, R63, 0x200000, RZ ;  /* 0x002000003f007824 */ /* 0x000fe200078e00ff */
[C---:B------:R-:W-:Y:S01]  /*6370*/  LOP3.LUT R72, R74.reuse, 0x2, RZ, 0xc0, !PT ;  /* 0x000000024a487812 */ /* 0x040fe200078ec0ff */
[----:B------:R-:W4:Y:S01]  /*6380*/  LDC.64 R42, c[0x0][0x9a8] ;  /* 0x00026a00ff2a7b82 */ /* 0x000f220000000a00 */
[----:B------:R-:W-:Y:S01]  /*6390*/  LOP3.LUT R74, R74, 0x4, RZ, 0xc0, !PT ;  /* 0x000000044a4a7812 */ /* 0x000fe200078ec0ff */
[----:B------:R-:W-:Y:S01]  /*63a0*/  IMAD.MOV.U32 R22, RZ, RZ, RZ ;  /* 0x000000ffff167224 */ /* 0x000fe200078e00ff */
[----:B------:R-:W-:-:S02]  /*63b0*/  LOP3.LUT R0, R0, 0x200000, RZ, 0xc0, !PT ;  /* 0x0020000000007812 */ /* 0x000fc400078ec0ff */
[----:B------:R-:W-:Y:S01]  /*63c0*/  CS2R R68, SRZ ;  /* 0x0000000000447805 */ /* 0x000fe2000001ff00 */
[----:B------:R-:W2:Y:S01]  /*63d0*/  LDCU UR57, c[0x0][0x370] ;  /* 0x00006e00ff3977ac */ /* 0x000ea20008000800 */
[----:B------:R-:W-:Y:S01]  /*63e0*/  LOP3.LUT R23, R0, 0x400000, R23, 0xf8, !PT ;  /* 0x0040000000177812 */ /* 0x000fe200078ef817 */
[----:B-1----:R-:W-:Y:S01]  /*63f0*/  ULEA UR44, UR4, UR44, 0x18 ;  /* 0x0000002c042c7291 */ /* 0x002fe2000f8ec0ff */
[----:B------:R-:W-:Y:S01]  /*6400*/  LOP3.LUT R0, R4, R5, RZ, 0xfc, !PT ;  /* 0x0000000504007212 */ /* 0x000fe200078efcff */
[----:B------:R-:W1:Y:S01]  /*6410*/  LDCU.64 UR62, c[0x0][0x348] ;  /* 0x00006900ff3e77ac */ /* 0x000e620008000a00 */
[----:B---3--:R-:W-:Y:S01]  /*6420*/  IMAD.U32 R79, RZ, RZ, UR8 ;  /* 0x00000008ff4f7e24 */ /* 0x008fe2000f8e00ff */
[----:B------:R-:W-:Y:S01]  /*6430*/  MOV R77, UR10 ;  /* 0x0000000a004d7c02 */ /* 0x000fe20008000f00 */
[----:B------:R-:W-:Y:S01]  /*6440*/  IMAD.U32 R78, RZ, RZ, UR9 ;  /* 0x00000009ff4e7e24 */ /* 0x000fe2000f8e00ff */
[----:B------:R-:W-:Y:S01]  /*6450*/  UIADD3 UR4, UPT, UPT, UR44, 0x200, URZ ;  /* 0x000002002c047890 */ /* 0x000fe2000fffe0ff */
[----:B------:R-:W-:Y:S01]  /*6460*/  IMAD.U32 R76, RZ, RZ, UR11 ;  /* 0x0000000bff4c7e24 */ /* 0x000fe2000f8e00ff */
[----:B------:R-:W3:Y:S01]  /*6470*/  LDCU UR42, c[0x0][0xc0c] ;  /* 0x00018180ff2a77ac */ /* 0x000ee20008000800 */
[----:B------:R-:W1:Y:S03]  /*6480*/  LDS R2, [UR44+0x160] ;  /* 0x0001602cff027984 */ /* 0x000e660008000800 */
[----:B------:R-:W-:Y:S01]  /*6490*/  IMAD.U32 R67, RZ, RZ, UR4 ;  /* 0x00000004ff437e24 */ /* 0x000fe2000f8e00ff */
[----:B------:R-:W1:Y:S03]  /*64a0*/  LDCU UR38, c[0x0][0xc30] ;  /* 0x00018600ff2677ac */ /* 0x000e660008000800 */
[----:B------:R-:W-:Y:S01]  /*64b0*/  IMAD R73, R0, 0x4, R67 ;  /* 0x0000000400497824 */ /* 0x000fe200078e0243 */
[----:B------:R-:W1:Y:S03]  /*64c0*/  LDCU.64 UR50, c[0x0][0x988] ;  /* 0x00013100ff3277ac */ /* 0x000e660008000a00 */
[--C-:B------:R-:W-:Y:S01]  /*64d0*/  IMAD R72, R72, -0x10, R73.reuse ;  /* 0xfffffff048487824 */ /* 0x100fe200078e0249 */
[----:B------:R-:W1:Y:S01]  /*64e0*/  LDCU.64 UR40, c[0x0][0xc28] ;  /* 0x00018500ff2877ac */ /* 0x000e620008000a00 */
[----:B------:R-:W-:Y:S01]  /*64f0*/  IMAD R71, R74, -0x10, R73 ;  /* 0xfffffff04a477824 */ /* 0x000fe200078e0249 */
[----:B------:R-:W1:Y:S01]  /*6500*/  LDCU.64 UR60, c[0x0][0x990] ;  /* 0x00013200ff3c77ac */ /* 0x000e620008000a00 */
[----:B------:R-:W1:Y:S01]  /*6510*/  LDCU.128 UR52, c[0x0][0xc10] ;  /* 0x00018200ff3477ac */ /* 0x000e620008000c00 */
[----:B------:R-:W1:Y:S01]  /*6520*/  LDCU UR56, c[0x0][0x374] ;  /* 0x00006e80ff3877ac */ /* 0x000e620008000800 */
[----:B------:R-:W-:Y:S01]  /*6530*/  UMOV UR49, URZ ;  /* 0x000000ff00317c82 */ /* 0x000fe20008000000 */
[----:B------:R-:W-:Y:S01]  /*6540*/  UMOV UR47, URZ ;  /* 0x000000ff002f7c82 */ /* 0x000fe20008000000 */
[C---:B-1----:R-:W-:Y:S01]  /*6550*/  VIADD R3, R2.reuse, 0x40 ;  /* 0x0000004002037836 */ /* 0x042fe20000000000 */
[----:B------:R-:W-:-:S04]  /*6560*/  LOP3.LUT R2, R2, 0xffff, RZ, 0xc0, !PT ;  /* 0x0000ffff02027812 */ /* 0x000fc800078ec0ff */
[----:B------:R-:W-:-:S05]  /*6570*/  LOP3.LUT R3, R3, 0xffff, RZ, 0xc0, !PT ;  /* 0x0000ffff03037812 */ /* 0x000fca00078ec0ff */
[----:B--234-:R1:W-:Y:S02]  /*6580*/  STL.64 [R1], R2 ;  /* 0x0000000201007387 */ /* 0x01c3e40000100a00 */
.L_x_146:
[----:B-1----:R-:W-:Y:S04]  /*6590*/  SHF.L.U32 R3, R68, 0x1f, RZ ;  /* 0x0000001f44037819 */ /* 0x002fe800000006ff */
[----:B------:R-:W1:Y:S02]  /*65a0*/  SYNCS.PHASECHK.TRANS64.TRYWAIT P0, [UR44+0x110], R3 ;  /* 0x00011003ff0075a7 */ /* 0x000e64000800112c */
[----:B-1-3--:R-:W-:Y:S05]  /*65b0*/  @!P0 BRA `(.L_x_103) ;  /* 0x00000044006c8947 */ /* 0x00afea0003800000 */
.L_x_210:
[----:B------:R-:W-:Y:S01]  /*65c0*/  LEA R2, R22, UR43, 0x2 ;  /* 0x0000002b16027c11 */ /* 0x000fe2000f8e10ff */
        /* <DEDUP_REMOVED lines=9> */
[----:B------:R-:W-:Y:S09]  /*6660*/  UPRMT UR4, URZ, 0x654, UR4 ;  /* 0x00000654ff047896 */ /* 0x000ff20008000004 */
[----:B---3--:R-:W-:Y:S01]  /*6670*/  SYNCS.ARRIVE.TRANS64.RED.A1T0 RZ, [UR4], RZ ;  /* 0x000000ffffff79a7 */ /* 0x008fe20008100404 */
[----:B------:R-:W5:Y:S01]  /*6680*/  LDL R2, [R2] ;  /* 0x0000000002027983 */ /* 0x000f620000100800 */
[----:B--2---:R-:W-:Y:S11]  /*6690*/  LOP3.LUT P0, RZ, R6, 0x1, RZ, 0xc0, !PT ;  /* 0x0000000106ff7812 */ /* 0x004ff6000780c0ff */
[----:B------:R-:W-:Y:S02]  /*66a0*/  @!UPT UIADD3 URZ, UPT, UPT, URZ, URZ, URZ ;  /* 0x000000fffffff290 */ /* 0x000fe4000fffe0ff */
[----:B------:R-:W-:Y:S01]  /*66b0*/  VOTEU.ANY UP1, P0 ;  /* 0x0000000000ff7886 */ /* 0x000fe20000020100 */
[----:B------:R-:W-:Y:S01]  /*66c0*/  PLOP3.LUT P0, PT, PT, PT, UP1, 0x80, 0x8 ;  /* 0x000000000008781c */ /* 0x000fe20003f0f018 */
[----:B------:R-:W-:Y:S11]  /*66d0*/  UP2UR UR58, UPR, URZ, 0x2 ;  /* 0x00000002ff3a7883 */ /* 0x000ff60008000000 */
[----:B------:R-:W-:Y:S01]  /*66e0*/  @!UPT UIADD3 URZ, UPT, UPT, URZ, URZ, URZ ;  /* 0x000000fffffff290 */ /* 0x000fe2000fffe0ff */
[----:B-1----:R-:W-:Y:S02]  /*66f0*/  @P0 MOV R3, R4 ;  /* 0x0000000400030202 */ /* 0x002fe40000000f00 */
[----:B------:R-:W-:Y:S02]  /*6700*/  @P0 LOP3.LUT R0, R5, 0xffff, RZ, 0xc0, !PT ;  /* 0x0000ffff05000812 */ /* 0x000fe400078ec0ff */
[----:B------:R-:W-:Y:S02]  /*6710*/  @P0 R2UR UR5, R3 ;  /* 0x00000000030502ca */ /* 0x000fe400000e0000 */
[----:B------:R-:W-:Y:S11]  /*6720*/  @P0 R2UR UR4, R0 ;  /* 0x00000000000402ca */ /* 0x000ff600000e0000 */
[----:B------:R-:W-:Y:S02]  /*6730*/  @UP1 UMOV UR37, UR5 ;  /* 0x0000000500251c82 */ /* 0x000fe40008000000 */
[----:B------:R-:W-:Y:S01]  /*6740*/  @UP1 UMOV UR36, UR4 ;  /* 0x0000000400241c82 */ /* 0x000fe20008000000 */
[----:B------:R-:W-:Y:S05]  /*6750*/  BRA.U !UP0, `(.L_x_104) ;  /* 0x0000000108cc7547 */ /* 0x000fea000b800000 */
[----:B------:R-:W1:Y:S01]  /*6760*/  LDCU UR9, c[0x0][0xc20] ;  /* 0x00018400ff0977ac */ /* 0x000e620008000800 */
[----:B------:R-:W-:Y:S02]  /*6770*/  UIMAD.WIDE.U32 UR4, UR56, UR55, URZ ;  /* 0x00000037380472a5 */ /* 0x000fe4000f8e00ff */
[----:B------:R-:W-:Y:S02]  /*6780*/  UIMAD.WIDE.U32 UR6, UR57, UR52, URZ ;  /* 0x00000034390672a5 */ /* 0x000fe4000f8e00ff */
[----:B------:R-:W-:Y:S02]  /*6790*/  UIMAD.WIDE.U32 UR10, UR36, UR55, URZ ;  /* 0x00000037240a72a5 */ /* 0x000fe4000f8e00ff */
[----:B------:R-:W-:Y:S02]  /*67a0*/  UISETP.NE.AND UP0, UPT, UR54, 0x1, UPT ;  /* 0x000000013600788c */ /* 0x000fe4000bf05270 */
[----:B------:R-:W-:Y:S02]  /*67b0*/  UISETP.NE.AND UP1, UPT, UR42, 0x1, UPT ;  /* 0x000000012a00788c */ /* 0x000fe4000bf25270 */
[----:B------:R-:W-:Y:S02]  /*67c0*/  UISETP.NE.AND UP2, UPT, UR39, 0x1, UPT ;  /* 0x000000012700788c */ /* 0x000fe4000bf45270 */
[----:B------:R-:W-:Y:S01]  /*67d0*/  UIMAD.WIDE.U32 UR12, UR37, UR52, URZ ;  /* 0x00000034250c72a5 */ /* 0x000fe2000f8e00ff */
[----:B------:R-:W-:Y:S01]  /*67e0*/  UMOV UR4, UR5 ;  /* 0x0000000500047c82 */ /* 0x000fe20008000000 */
[----:B------:R-:W-:Y:S01]  /*67f0*/  UMOV UR6, UR11 ;  /* 0x0000000b00067c82 */ /* 0x000fe20008000000 */
[----:B-1----:R-:W-:Y:S03]  /*6800*/  USHF.R.U32.HI UR8, URZ, UR9, UR4 ;  /* 0x00000009ff087299 */ /* 0x002fe60008011604 */
[----:B------:R-:W-:Y:S02]  /*6810*/  UMOV UR4, UR7 ;  /* 0x0000000700047c82 */ /* 0x000fe40008000000 */
[----:B------:R-:W-:Y:S02]  /*6820*/  USHF.R.U32.HI UR5, URZ, UR53, UR4 ;  /* 0x00000035ff057299 */ /* 0x000fe40008011604 */
[----:B------:R-:W-:Y:S02]  /*6830*/  USEL UR4, UR56, UR8, !UP0 ;  /* 0x0000000838047287 */ /* 0x000fe4000c000000 */
[----:B------:R-:W-:Y:S02]  /*6840*/  USHF.R.U32.HI UR8, URZ, UR9, UR6 ;  /* 0x00000009ff087299 */ /* 0x000fe40008011606 */
[----:B------:R-:W-:Y:S02]  /*6850*/  UIMAD.WIDE.U32 UR6, UR4, UR40, URZ ;  /* 0x00000028040672a5 */ /* 0x000fe4000f8e00ff */
[----:B------:R-:W-:Y:S02]  /*6860*/  USEL UR9, UR57, UR5, !UP1 ;  /* 0x0000000539097287 */ /* 0x000fe4000c800000 */
[----:B------:R-:W-:Y:S02]  /*6870*/  USEL UR8, UR36, UR8, !UP0 ;  /* 0x0000000824087287 */ /* 0x000fe4000c000000 */
[----:B------:R-:W-:Y:S01]  /*6880*/  UIMAD.WIDE.U32 UR10, UR9, UR40, URZ ;  /* 0x00000028090a72a5 */ /* 0x000fe2000f8e00ff */
[----:B------:R-:W-:Y:S01]  /*6890*/  UMOV UR6, UR7 ;  /* 0x0000000700067c82 */ /* 0x000fe20008000000 */
[----:B------:R-:W-:Y:S01]  /*68a0*/  UMOV UR5, UR13 ;  /* 0x0000000d00057c82 */ /* 0x000fe20008000000 */
[----:B------:R-:W-:Y:S02]  /*68b0*/  @UP2 USHF.R.U32.HI UR4, URZ, UR41, UR6 ;  /* 0x00000029ff042299 */ /* 0x000fe40008011606 */
[----:B------:R-:W-:Y:S02]  /*68c0*/  USHF.R.U32.HI UR5, URZ, UR53, UR5 ;  /* 0x00000035ff057299 */ /* 0x000fe40008011605 */
[----:B------:R-:W-:Y:S02]  /*68d0*/  UIMAD UR4, UR39, UR4, URZ ;  /* 0x00000004270472a4 */ /* 0x000fe4000f8e02ff */
[----:B------:R-:W-:Y:S02]  /*68e0*/  USEL UR5, UR37, UR5, !UP1 ;  /* 0x0000000525057287 */ /* 0x000fe4000c800000 */
[----:B------:R-:W-:Y:S01]  /*68f0*/  UISETP.GE.AND UP0, UPT, UR8, UR4, UPT ;  /* 0x000000040800728c */ /* 0x000fe2000bf06270 */
[----:B------:R-:W-:Y:S01]  /*6900*/  UMOV UR6, UR11 ;  /* 0x0000000b00067c82 */ /* 0x000fe20008000000 */
[----:B------:R-:W-:Y:S02]  /*6910*/  UIMAD.WIDE.U32 UR10, UR8, UR40, URZ ;  /* 0x00000028080a72a5 */ /* 0x000fe4000f8e00ff */
[----:B------:R-:W-:Y:S04]  /*6920*/  @UP2 USHF.R.U32.HI UR9, URZ, UR41, UR6 ;  /* 0x00000029ff092299 */ /* 0x000fe80008011606 */
[----:B------:R-:W-:Y:S01]  /*6930*/  UIMAD UR6, UR39, UR9, URZ ;  /* 0x00000009270672a4 */ /* 0x000fe2000f8e02ff */
[----:B------:R-:W-:Y:S03]  /*6940*/  UMOV UR4, UR11 ;  /* 0x0000000b00047c82 */ /* 0x000fe60008000000 */
[----:B------:R-:W-:Y:S02]  /*6950*/  UISETP.GE.OR UP0, UPT, UR5, UR6, UP0 ;  /* 0x000000060500728c */ /* 0x000fe40008706670 */
[----:B------:R-:W-:Y:S02]  /*6960*/  USHF.R.U32.HI UR4, URZ, UR41, UR4 ;  /* 0x00000029ff047299 */ /* 0x000fe40008011604 */
[----:B------:R-:W-:Y:S02]  /*6970*/  UIMAD.WIDE.U32 UR6, UR5, UR40, URZ ;  /* 0x00000028050672a5 */ /* 0x000fe4000f8e00ff */
[----:B------:R-:W-:Y:S02]  /*6980*/  USEL UR11, UR8, UR4, !UP2 ;  /* 0x00000004080b7287 */ /* 0x000fe4000d000000 */
[----:B------:R-:W-:Y:S02]  /*6990*/  UIADD3 UR6, UPT, UPT, -UR5, URZ, URZ ;  /* 0x000000ff05067290 */ /* 0x000fe4000fffe1ff */
[----:B------:R-:W-:Y:S02]  /*69a0*/  UIADD3 UR10, UPT, UPT, -UR11, URZ, URZ ;  /* 0x000000ff0b0a7290 */ /* 0x000fe4000fffe1ff */
[----:B------:R-:W-:Y:S02]  /*69b0*/  UIMAD UR6, UR42, UR6, UR37 ;  /* 0x000000062a0672a4 */ /* 0x000fe4000f8e0225 */
[----:B------:R-:W-:Y:S01]  /*69c0*/  UIMAD UR10, UR39, UR10, UR8 ;  /* 0x0000000a270a72a4 */ /* 0x000fe2000f8e0208 */
[----:B------:R-:W-:Y:S01]  /*69d0*/  @!UP0 UMOV UR4, UR7 ;  /* 0x0000000700048c82 */ /* 0x000fe20008000000 */
[----:B------:R-:W-:Y:S02]  /*69e0*/  UIADD3 UR7, UPT, UPT, -UR8, URZ, URZ ;  /* 0x000000ff08077290 */ /* 0x000fe4000fffe1ff */
[----:B------:R-:W-:Y:S04]  /*69f0*/  @!UP0 USHF.R.U32.HI UR4, URZ, UR41, UR4 ;  /* 0x00000029ff048299 */ /* 0x000fe80008011604 */
[----:B------:R-:W-:Y:S04]  /*6a00*/  @!UP0 USEL UR4, UR5, UR4, !UP2 ;  /* 0x0000000405048287 */ /* 0x000fe8000d000000 */
[----:B------:R-:W-:Y:S02]  /*6a10*/  @!UP0 UIMAD UR9, UR9, UR10, UR4 ;  /* 0x0000000a090982a4 */ /* 0x000fe4000f8e0204 */
[----:B------:R-:W-:Y:S02]  /*6a20*/  @!UP0 UIADD3 UR10, UPT, UPT, UR11, -UR4, URZ ;  /* 0x800000040b0a8290 */ /* 0x000fe4000fffe0ff */
[----:B------:R-:W-:Y:S02]  /*6a30*/  UIMAD UR4, UR54, UR7, UR36 ;  /* 0x00000007360472a4 */ /* 0x000fe4000f8e0224 */
[----:B------:R-:W-:Y:S03]  /*6a40*/  @!UP0 UIMAD UR8, UR10, UR39, UR5 ;  /* 0x000000270a0882a4 */ /* 0x000fe6000f8e0205 */
[----:B------:R-:W-:Y:S02]  /*6a50*/  @!UP0 UMOV UR5, UR9 ;  /* 0x0000000900058c82 */ /* 0x000fe40008000000 */
[----:B------:R-:W-:Y:S02]  /*6a60*/  UIMAD UR37, UR5, UR42, UR6 ;  /* 0x0000002a052572a4 */ /* 0x000fe4000f8e0206 */
[----:B------:R-:W-:Y:S11]  /*6a70*/  UIMAD UR36, UR8, UR54, UR4 ;  /* 0x00000036082472a4 */ /* 0x000ff6000f8e0204 */
[----:B------:R-:W-:Y:S01]  /*6a80*/  @!UPT UIADD3 URZ, UPT, UPT, URZ, URZ, URZ ;  /* 0x000000fffffff290 */ /* 0x000fe2000fffe0ff */
.L_x_104:
[----:B------:R-:W-:Y:S01]  /*6a90*/  UISETP.NE.AND UP0, UPT, UR38, 0x1, UPT ;  /* 0x000000012600788c */ /* 0x000fe2000bf05270 */
[----:B------:R-:W-:Y:S01]  /*6aa0*/  @P0 SHF.R.U32.HI R4, RZ, 0x10, R5 ;  /* 0x00000010ff040819 */ /* 0x000fe20000011605 */
[----:B------:R-:W-:Y:S01]  /*6ab0*/  USHF.L.U32 UR46, UR19, 0x7, URZ ;  /* 0x00000007132e7899 */ /* 0x000fe200080006ff */
[----:B------:R-:W-:Y:S02]  /*6ac0*/  BSSY.RECONVERGENT B6, `(.L_x_105) ;  /* 0x0000034000067945 */ /* 0x000fe40003800200 */
[----:B------:R-:W-:Y:S02]  /*6ad0*/  @P0 R2UR UR59, R4 ;  /* 0x00000000043b02ca */ /* 0x000fe400000e0000 */
[----:B------:R-:W-:Y:S04]  /*6ae0*/  LOP3.LUT P0, RZ, R67, 0x1b0, RZ, 0xc0, !PT ;  /* 0x000001b043ff7812 */ /* 0x000fe8000780c0ff */
[----:B------:R-:W1:Y:S01]  /*6af0*/  @!UP0 LDCU.128 UR12, c[0x0][0xc10] ;  /* 0x00018200ff0c87ac */ /* 0x000e620008000c00 */
[----:B------:R-:W2:Y:S01]  /*6b00*/  @!UP0 LDCU UR5, c[0x0][0xc0c] ;  /* 0x00018180ff0587ac */ /* 0x000ea20008000800 */
[----:B------:R-:W3:Y:S01]  /*6b10*/  @!UP0 LDCU UR10, c[0x0][0xc20] ;  /* 0x00018400ff0a87ac */ /* 0x000ee20008000800 */
[----:B-1----:R-:W-:Y:S02]  /*6b20*/  UIMAD.WIDE.U32 UR8, UR37, UR12, URZ ;  /* 0x0000000c250872a5 */ /* 0x002fe4000f8e00ff */
[----:B------:R-:W-:Y:S02]  /*6b30*/  UIMAD.WIDE.U32 UR6, UR36, UR15, URZ ;  /* 0x0000000f240672a5 */ /* 0x000fe4000f8e00ff */
[----:B------:R-:W-:Y:S03]  /*6b40*/  @!UP0 UISETP.NE.AND UP1, UPT, UR14, 0x1, UPT ;  /* 0x000000010e00888c */ /* 0x000fe6000bf25270 */
[----:B------:R-:W-:Y:S01]  /*6b50*/  @!UP0 UMOV UR4, UR9 ;  /* 0x0000000900048c82 */ /* 0x000fe20008000000 */
[----:B--2---:R-:W-:Y:S02]  /*6b60*/  @!UP0 UISETP.NE.AND UP2, UPT, UR5, 0x1, UPT ;  /* 0x000000010500888c */ /* 0x004fe4000bf45270 */
[----:B------:R-:W-:Y:S01]  /*6b70*/  @!UP0 USHF.R.U32.HI UR4, URZ, UR13, UR4 ;  /* 0x0000000dff048299 */ /* 0x000fe20008011604 */
[----:B------:R-:W-:Y:S02]  /*6b80*/  @!UP0 UMOV UR6, UR7 ;  /* 0x0000000700068c82 */ /* 0x000fe40008000000 */
[----:B---3--:R-:W-:Y:S02]  /*6b90*/  @!UP0 USHF.R.U32.HI UR6, URZ, UR10, UR6 ;  /* 0x0000000aff068299 */ /* 0x008fe40008011606 */
[----:B------:R-:W-:Y:S02]  /*6ba0*/  @!UP0 USEL UR7, UR37, UR4, !UP2 ;  /* 0x0000000425078287 */ /* 0x000fe4000d000000 */
[----:B------:R-:W-:Y:S04]  /*6bb0*/  @!UP0 USEL UR6, UR36, UR6, !UP1 ;  /* 0x0000000624068287 */ /* 0x000fe8000c800000 */
[----:B------:R-:W-:Y:S02]  /*6bc0*/  @!UP0 UIADD3 UR4, UPT, UPT, -UR7, UR6, URZ ;  /* 0x0000000607048290 */ /* 0x000fe4000fffe1ff */
[----:B------:R-:W-:Y:S02]  /*6bd0*/  @!UP0 UIADD3 UR6, UPT, UPT, UR7, -UR6, URZ ;  /* 0x8000000607068290 */ /* 0x000fe4000fffe0ff */
[----:B------:R-:W-:Y:S02]  /*6be0*/  @!UP0 UIMAD UR37, UR4, UR5, UR37 ;  /* 0x00000005042582a4 */ /* 0x000fe4000f8e0225 */
[----:B------:R-:W-:Y:S01]  /*6bf0*/  @!UP0 UIMAD UR36, UR6, UR14, UR36 ;  /* 0x0000000e062482a4 */ /* 0x000fe2000f8e0224 */
[----:B------:R-:W-:Y:S11]  /*6c00*/  @!P0 BRA `(.L_x_106) ;  /* 0x00000000007c8947 */ /* 0x000ff60003800000 */
[----:B------:R-:W1:Y:S01]  /*6c10*/  LDCU.64 UR8, c[0x4][0x80] ;  /* 0x01001000ff0877ac */ /* 0x000e620008000a00 */
[----:B------:R-:W-:Y:S01]  /*6c20*/  MOV R16, 0x0 ;  /* 0x0000000000107802 */ /* 0x000fe20000000f00 */
[----:B------:R-:W-:Y:S02]  /*6c30*/  HFMA2 R12, -RZ, RZ, 0, 5.9604644775390625e-08 ;  /* 0x00000001ff0c7431 */ /* 0x000fe400000001ff */
[----:B------:R-:W-:Y:S01]  /*6c40*/  IMAD.MOV.U32 R8, RZ, RZ, 0x70 ;  /* 0x00000070ff087424 */ /* 0x000fe200078e00ff */
[----:B------:R2:W3:Y:S01]  /*6c50*/  LDC.64 R14, c[0x4][R16] ;  /* 0x01000000100e7b82 */ /* 0x0004e20000000a00 */
[----:B------:R-:W4:Y:S01]  /*6c60*/  LDCU.64 UR6, c[0x4][0x88] ;  /* 0x01001100ff0677ac */ /* 0x000f220008000a00 */
[----:B------:R-:W-:Y:S01]  /*6c70*/  IMAD.MOV.U32 R13, RZ, RZ, RZ ;  /* 0x000000ffff0d7224 */ /* 0x000fe200078e00ff */
[----:B------:R-:W2:Y:S01]  /*6c80*/  LDCU.64 UR4, c[0x4][0x8] ;  /* 0x01000100ff0477ac */ /* 0x000ea20008000a00 */
[----:B-1----:R-:W-:Y:S01]  /*6c90*/  MOV R5, UR9 ;  /* 0x0000000900057c02 */ /* 0x002fe20008000f00 */
[----:B------:R-:W-:Y:S01]  /*6ca0*/  IMAD.U32 R4, RZ, RZ, UR8 ;  /* 0x00000008ff047e24 */ /* 0x000fe2000f8e00ff */
[----:B----4-:R-:W-:Y:S01]  /*6cb0*/  MOV R7, UR7 ;  /* 0x0000000700077c02 */ /* 0x010fe20008000f00 */
[----:B------:R-:W-:Y:S01]  /*6cc0*/  IMAD.U32 R6, RZ, RZ, UR6 ;  /* 0x00000006ff067e24 */ /* 0x000fe2000f8e00ff */
[----:B--2---:R-:W-:Y:S01]  /*6cd0*/  MOV R11, UR5 ;  /* 0x00000005000b7c02 */ /* 0x004fe20008000f00 */
[----:B------:R-:W-:Y:S02]  /*6ce0*/  IMAD.U32 R10, RZ, RZ, UR4 ;  /* 0x00000004ff0a7e24 */ /* 0x000fe4000f8e00ff */
[----:B------:R-:W-:Y:S07]  /*6cf0*/  LEPC R20, `(.L_x_107) ;  /* 0x000000001014794e */ /* 0x000fee0000000000 */
[----:B---3-5:R-:W-:Y:S05]  /*6d00*/  CALL.ABS.NOINC R14 ;  /* 0x000000000e007343 */ /* 0x028fea0003c00000 */
.L_x_107:
[----:B------:R-:W1:Y:S01]  /*6d10*/  LDCU.64 UR8, c[0x4][0x80] ;  /* 0x01001000ff0877ac */ /* 0x000e620008000a00 */
[----:B------:R-:W2:Y:S01]  /*6d20*/  LDC.64 R16, c[0x4][R16] ;  /* 0x0100000010107b82 */ /* 0x000ea20000000a00 */
[----:B------:R-:W-:Y:S02]  /*6d30*/  HFMA2 R12, -RZ, RZ, 0, 5.9604644775390625e-08 ;  /* 0x00000001ff0c7431 */ /* 0x000fe400000001ff */
[----:B------:R-:W-:Y:S02]  /*6d40*/  IMAD.MOV.U32 R8, RZ, RZ, 0x70 ;  /* 0x00000070ff087424 */ /* 0x000fe400078e00ff */
[----:B------:R-:W-:Y:S01]  /*6d50*/  IMAD.MOV.U32 R13, RZ, RZ, RZ ;  /* 0x000000ffff0d7224 */ /* 0x000fe200078e00ff */
[----:B------:R-:W3:Y:S01]  /*6d60*/  LDCU.64 UR6, c[0x4][0x88] ;  /* 0x01001100ff0677ac */ /* 0x000ee20008000a00 */
[----:B------:R-:W4:Y:S01]  /*6d70*/  LDCU.64 UR4, c[0x4][0x8] ;  /* 0x01000100ff0477ac */ /* 0x000f220008000a00 */
[----:B-1----:R-:W-:Y:S02]  /*6d80*/  MOV R4, UR8 ;  /* 0x0000000800047c02 */ /* 0x002fe40008000f00 */
[----:B------:R-:W-:Y:S02]  /*6d90*/  MOV R5, UR9 ;  /* 0x0000000900057c02 */ /* 0x000fe40008000f00 */
[----:B---3--:R-:W-:Y:S01]  /*6da0*/  MOV R7, UR7 ;  /* 0x0000000700077c02 */ /* 0x008fe20008000f00 */
[----:B------:R-:W-:Y:S01]  /*6db0*/  IMAD.U32 R6, RZ, RZ, UR6 ;  /* 0x00000006ff067e24 */ /* 0x000fe2000f8e00ff */
[----:B----4-:R-:W-:Y:S01]  /*6dc0*/  MOV R11, UR5 ;  /* 0x00000005000b7c02 */ /* 0x010fe20008000f00 */
[----:B------:R-:W-:Y:S02]  /*6dd0*/  IMAD.U32 R10, RZ, RZ, UR4 ;  /* 0x00000004ff0a7e24 */ /* 0x000fe4000f8e00ff */
[----:B------:R-:W-:Y:S07]  /*6de0*/  LEPC R20, `(.L_x_106) ;  /* 0x000000001014794e */ /* 0x000fee0000000000 */
[----:B--2---:R-:W-:Y:S05]  /*6df0*/  CALL.ABS.NOINC R16 ;  /* 0x0000000010007343 */ /* 0x004fea0003c00000 */
.L_x_106:
[----:B------:R-:W-:Y:S05]  /*6e00*/  BSYNC.RECONVERGENT B6 ;  /* 0x0000000000067941 */ /* 0x000fea0003800200 */
.L_x_105:
[----:B------:R-:W-:Y:S01]  /*6e10*/  R2UR UR4, R66 ;  /* 0x00000000420472ca */ /* 0x000fe200000e0000 */
[----:B------:R-:W-:Y:S01]  /*6e20*/  UISETP.NE.U32.AND UP0, UPT, UR60, URZ, UPT ;  /* 0x000000ff3c00728c */ /* 0x000fe2000bf05070 */
[----:B------:R-:W-:Y:S02]  /*6e30*/  ISETP.NE.U32.AND P4, PT, R60, RZ, PT ;  /* 0x000000ff3c00720c */ /* 0x000fe40003f85070 */
[----:B------:R-:W-:Y:S01]  /*6e40*/  ISETP.NE.U32.AND P2, PT, RZ, UR50, PT ;  /* 0x00000032ff007c0c */ /* 0x000fe2000bf45070 */
[----:B------:R-:W-:Y:S01]  /*6e50*/  UISETP.NE.AND.EX UP1, UPT, UR61, URZ, UPT, UP0 ;  /* 0x000000ff3d00728c */ /* 0x000fe2000bf25300 */
[----:B------:R-:W-:Y:S01]  /*6e60*/  ISETP.NE.AND.EX P4, PT, R61, RZ, PT, P4 ;  /* 0x000000ff3d00720c */ /* 0x000fe20003f85340 */
[----:B------:R-:W-:Y:S01]  /*6e70*/  UPLOP3.LUT UP0, UPT, UPT, UPT, UPT, 0x40, 0x4 ;  /* 0x000000000004789c */ /* 0x000fe20003f0e870 */
[----:B------:R-:W-:Y:S05]  /*6e80*/  ISETP.NE.AND.EX P2, PT, RZ, UR51, PT, P2 ;  /* 0x00000033ff007c0c */ /* 0x000fea000bf45320 */
[----:B------:R-:W-:Y:S06]  /*6e90*/  UISETP.NE.AND UP2, UPT, UR4, URZ, UPT ;  /* 0x000000ff0400728c */ /* 0x000fec000bf45270 */
[----:B------:R-:W-:Y:S05]  /*6ea0*/  PLOP3.LUT P1, PT, PT, PT, UP2, 0x80, 0x8 ;  /* 0x000000000008781c */ /* 0x000fea0003f2f028 */
[----:B------:R-:W-:Y:S06]  /*6eb0*/  @UP2 UPLOP3.LUT UP0, UPT, UPT, UPT, UP1, 0x80, 0x8 ;  /* 0x000000000008289c */ /* 0x000fec0003f0f010 */
[----:B------:R-:W-:Y:S01]  /*6ec0*/  PLOP3.LUT P0, PT, PT, PT, UP0, 0x80, 0x8 ;  /* 0x000000000008781c */ /* 0x000fe20003f0f008 */
[----:B------:R-:W-:Y:S01]  /*6ed0*/  @!UPT UIADD3 URZ, UPT, UPT, URZ, URZ, URZ ;  /* 0x000000fffffff290 */ /* 0x000fe2000fffe0ff */
[----:B------:R-:W-:Y:S11]  /*6ee0*/  BRA.U !UP1, `(.L_x_108) ;  /* 0x00000001093c7547 */ /* 0x000ff6000b800000 */
[----:B------:R-:W-:Y:S01]  /*6ef0*/  UISETP.NE.U32.AND UP0, UPT, UR50, URZ, UPT ;  /* 0x000000ff3200728c */ /* 0x000fe2000bf05070 */
[----:B------:R-:W-:Y:S01]  /*6f00*/  HFMA2 R0, -RZ, RZ, 0, 5.9604644775390625e-08 ;  /* 0x00000001ff007431 */ /* 0x000fe200000001ff */
[----:B------:R-:W1:Y:S01]  /*6f10*/  LDCU.64 UR8, c[0x0][0x358] ;  /* 0x00006b00ff0877ac */ /* 0x000e620008000a00 */
[----:B------:R-:W-:Y:S01]  /*6f20*/  IMAD.MOV.U32 R62, RZ, RZ, 0x1 ;  /* 0x00000001ff3e7424 */ /* 0x000fe200078e00ff */
[----:B------:R-:W-:Y:S06]  /*6f30*/  UISETP.NE.AND.EX UP0, UPT, UR51, URZ, UPT, UP0 ;  /* 0x000000ff3300728c */ /* 0x000fec000bf05300 */
        /* <DEDUP_REMOVED lines=9> */
[----:B-12---:R-:W-:Y:S02]  /*6fd0*/  @!P3 IMAD.U32 R27, RZ, RZ, UR4 ;  /* 0x00000004ff1bbe24 */ /* 0x006fe4000f8e00ff */
.L_x_108:
[----:B------:R-:W-:Y:S05]  /*6fe0*/  @!P4 BRA `(.L_x_109) ;  /* 0x000000000024c947 */ /* 0x000fea0003800000 */
[----:B------:R-:W-:Y:S01]  /*6ff0*/  ISETP.NE.U32.AND P3, PT, R42, RZ, PT ;  /* 0x000000ff2a00720c */ /* 0x000fe20003f65070 */
[----:B------:R-:W1:Y:S03]  /*7000*/  LDCU.64 UR4, c[0x0][0x358] ;  /* 0x00006b00ff0477ac */ /* 0x000e660008000a00 */
[----:B------:R-:W-:Y:S11]  /*7010*/  ISETP.NE.AND.EX P3, PT, R43, RZ, PT, P3 ;  /* 0x000000ff2b00720c */ /* 0x000ff60003f65330 */
[----:B------:R-:W-:Y:S02]  /*7020*/  @!UPT UIADD3 URZ, UPT, UPT, URZ, URZ, URZ ;  /* 0x000000fffffff290 */ /* 0x000fe4000fffe0ff */
[----:B------:R-:W2:Y:S01]  /*7030*/  @P3 LDC.64 R4, c[0x0][0x9a8] ;  /* 0x00026a00ff043b82 */ /* 0x000ea20000000a00 */
[----:B------:R-:W-:Y:S04]  /*7040*/  @P3 IMAD R0, R60, UR45, RZ ;  /* 0x0000002d3c003c24 */ /* 0x000fe8000f8e02ff */
[----:B--2---:R-:W-:Y:S05]  /*7050*/  @P3 IMAD.WIDE R4, R0, 0x4, R4 ;  /* 0x0000000400043825 */ /* 0x004fea00078e0204 */
[----:B-1---5:R1:W5:Y:S02]  /*7060*/  @P3 LDG.E R24, desc[UR4][R4.64] ;  /* 0x0000000404183981 */ /* 0x022364000c1e1900 */
[----:B-1----:R-:W2:Y:S02]  /*7070*/  @!P3 LDC R24, c[0x0][0x9a0] ;  /* 0x00026800ff18bb82 */ /* 0x002ea40000000800 */
.L_x_109:
[----:B-----5:R-:W-:Y:S01]  /*7080*/  FSETP.NEU.AND P3, PT, R27, RZ, PT ;  /* 0x000000ff1b00720b */ /* 0x020fe20003f6d000 */
[----:B------:R-:W1:Y:S01]  /*7090*/  LDCU.128 UR12, c[0x0][0xb90] ;  /* 0x00017200ff0c77ac */ /* 0x000e620008000c00 */
[----:B------:R-:W-:Y:S01]  /*70a0*/  SEL R3, RZ, 0xffffffff, P2 ;  /* 0xffffffffff037807 */ /* 0x000fe20001000000 */
[----:B------:R-:W-:Y:S01]  /*70b0*/  BSSY B1, `(.L_x_110) ;  /* 0x0000057000017945 */ /* 0x000fe20003800000 */
[----:B------:R-:W-:Y:S01]  /*70c0*/  @P1 LOP3.LUT P2, RZ, R62, 0xff, RZ, 0xc0, !PT ;  /* 0x000000ff3eff1812 */ /* 0x000fe2000784c0ff */
[----:B------:R-:W-:Y:S01]  /*70d0*/  IMAD.MOV.U32 R89, RZ, RZ, 0x1 ;  /* 0x00000001ff597424 */ /* 0x000fe200078e00ff */
[----:B------:R-:W-:Y:S01]  /*70e0*/  @P1 SEL R4, RZ, 0xffffffff, P3 ;  /* 0xffffffffff041807 */ /* 0x000fe20001800000 */
[----:B------:R-:W-:Y:S01]  /*70f0*/  IMAD.IADD R25, R23, 0x1, R2 ;  /* 0x0000000117197824 */ /* 0x000fe200078e0202 */
[----:B------:R-:W-:Y:S01]  /*7100*/  LOP3.LUT R70, R70, 0x1, RZ, 0x3c, !PT ;  /* 0x0000000146467812 */ /* 0x000fe200078e3cff */
[----:B------:R-:W3:Y:S01]  /*7110*/  LDCU UR11, c[0x0][0xba0] ;  /* 0x00017400ff0b77ac */ /* 0x000ee20008000800 */
[----:B------:R-:W-:Y:S01]  /*7120*/  @P0 SEL R4, R3, R4, !P2 ;  /* 0x0000000403040207 */ /* 0x000fe20005000000 */
[----:B------:R-:W-:Y:S01]  /*7130*/  IMAD R86, R74, -0x10, R72 ;  /* 0xfffffff04a567824 */ /* 0x000fe200078e0248 */
[----:B------:R-:W-:Y:S01]  /*7140*/  LEA R87, R22, UR44, 0x3 ;  /* 0x0000002c16577c11 */ /* 0x000fe2000f8e18ff */
[----:B------:R-:W-:Y:S01]  /*7150*/  USHF.L.U32 UR8, UR48, 0x6, URZ ;  /* 0x0000000630087899 */ /* 0x000fe200080006ff */
[----:B------:R-:W-:Y:S01]  /*7160*/  @P1 LOP3.LUT R4, R4, 0x1, RZ, 0xc0, !PT ;  /* 0x0000000104041812 */ /* 0x000fe200078ec0ff */
[----:B------:R-:W-:Y:S01]  /*7170*/  IMAD.MOV.U32 R88, RZ, RZ, RZ ;  /* 0x000000ffff587224 */ /* 0x000fe200078e00ff */
[----:B------:R-:W-:Y:S02]  /*7180*/  SHF.L.U32 R0, R69, 0x1f, RZ ;  /* 0x0000001f45007819 */ /* 0x000fe400000006ff */
[----:B------:R-:W-:Y:S02]  /*7190*/  CS2R R46, SRZ ;  /* 0x00000000002e7805 */ /* 0x000fe4000001ff00 */
[----:B------:R-:W-:Y:S01]  /*71a0*/  ISETP.NE.U32.OR P5, PT, R4, 0x1, !P1 ;  /* 0x000000010400780c */ /* 0x000fe20004fa5470 */
[----:B------:R-:W-:Y:S01]  /*71b0*/  IMAD.U32 R83, RZ, RZ, UR8 ;  /* 0x00000008ff537e24 */ /* 0x000fe2000f8e00ff */
[----:B------:R-:W-:Y:S02]  /*71c0*/  R2UR UR4, R78 ;  /* 0x000000004e0472ca */ /* 0x000fe400000e0000 */
[----:B------:R-:W-:Y:S02]  /*71d0*/  CS2R R44, SRZ ;  /* 0x00000000002c7805 */ /* 0x000fe4000001ff00 */
[----:B------:R-:W-:Y:S02]  /*71e0*/  R2UR UR6, R77 ;  /* 0x000000004d0672ca */ /* 0x000fe400000e0000 */
[----:B------:R-:W-:Y:S02]  /*71f0*/  CS2R R50, SRZ ;  /* 0x0000000000327805 */ /* 0x000fe4000001ff00 */
[----:B------:R-:W-:Y:S02]  /*7200*/  R2UR UR10, R79 ;  /* 0x000000004f0a72ca */ /* 0x000fe400000e0000 */
[----:B------:R-:W-:Y:S02]  /*7210*/  CS2R R48, SRZ ;  /* 0x0000000000307805 */ /* 0x000fe4000001ff00 */
[----:B------:R-:W-:Y:S02]  /*7220*/  R2UR UR9, R76 ;  /* 0x000000004c0972ca */ /* 0x000fe400000e0000 */
[----:B------:R-:W-:Y:S02]  /*7230*/  CS2R R54, SRZ ;  /* 0x0000000000367805 */ /* 0x000fe4000001ff00 */
[----:B------:R-:W-:Y:S02]  /*7240*/  PLOP3.LUT P2, PT, PT, PT, UP1, 0x80, 0x8 ;  /* 0x000000000008781c */ /* 0x000fe40003f4f018 */
[----:B------:R-:W-:Y:S02]  /*7250*/  CS2R R52, SRZ ;  /* 0x0000000000347805 */ /* 0x000fe4000001ff00 */
[----:B------:R-:W-:Y:S02]  /*7260*/  LOP3.LUT P4, R84, R62, 0xff, RZ, 0xc0, !PT ;  /* 0x000000ff3e547812 */ /* 0x000fe4000788c0ff */
[----:B------:R-:W-:Y:S02]  /*7270*/  CS2R R58, SRZ ;  /* 0x00000000003a7805 */ /* 0x000fe4000001ff00 */
[----:B------:R-:W-:Y:S01]  /*7280*/  @P5 SHF.L.U32 R7, R70, 0x1f, RZ ;  /* 0x0000001f46075819 */ /* 0x000fe200000006ff */
[----:B------:R-:W-:Y:S01]  /*7290*/  UIMAD.WIDE.U32 UR4, UR8, UR4, URZ ;  /* 0x00000004080472a5 */ /* 0x000fe2000f8e00ff */
[----:B------:R-:W-:Y:S02]  /*72a0*/  SEL R4, RZ, 0xffffffff, P3 ;  /* 0xffffffffff047807 */ /* 0x000fe40001800000 */
[----:B------:R-:W-:Y:S01]  /*72b0*/  CS2R R56, SRZ ;  /* 0x0000000000387805 */ /* 0x000fe2000001ff00 */
[----:B------:R-:W4:Y:S01]  /*72c0*/  @P5 SYNCS.PHASECHK.TRANS64.TRYWAIT P1, [UR44+0xc0], R7 ;  /* 0x0000c007ff0055a7 */ /* 0x000f22000802112c */
[----:B------:R-:W-:Y:S01]  /*72d0*/  UISETP.NE.AND UP0, UPT, UR10, 0x1, UPT ;  /* 0x000000010a00788c */ /* 0x000fe2000bf05270 */
[----:B------:R-:W-:Y:S01]  /*72e0*/  P2R R85, PR, RZ, 0x20 ;  /* 0x00000020ff557803 */ /* 0x000fe20000000000 */
[----:B------:R-:W-:Y:S01]  /*72f0*/  USHF.R.U32.HI UR5, URZ, UR6, UR5 ;  /* 0x00000006ff057299 */ /* 0x000fe20008011605 */
[----:B------:R-:W-:Y:S03]  /*7300*/  @P2 SEL R4, R3, R4, !P4 ;  /* 0x0000000403042207 */ /* 0x000fe60006000000 */
[----:B------:R-:W-:Y:S02]  /*7310*/  USEL UR5, UR8, UR5, !UP0 ;  /* 0x0000000508057287 */ /* 0x000fe4000c000000 */
[----:B------:R-:W-:Y:S01]  /*7320*/  UISETP.NE.AND UP0, UPT, UR9, 0x1, UPT ;  /* 0x000000010900788c */ /* 0x000fe2000bf05270 */
[----:B------:R-:W-:Y:S03]  /*7330*/  LOP3.LUT R4, R4, 0x1, RZ, 0xc0, !PT ;  /* 0x0000000104047812 */ /* 0x000fe600078ec0ff */
[----:B------:R-:W-:Y:S02]  /*7340*/  IMAD R6, RZ, RZ, -UR5 ;  /* 0x80000005ff067e24 */ /* 0x000fe4000f8e02ff */
[----:B------:R-:W-:Y:S01]  /*7350*/  IMAD.U32 R82, RZ, RZ, UR5 ;  /* 0x00000005ff527e24 */ /* 0x000fe2000f8e00ff */
[----:B------:R2:W2:Y:S01]  /*7360*/  SYNCS.PHASECHK.TRANS64.TRYWAIT P0, [R87+URZ+0x120], R0 ;  /* 0x00012000570075a7 */ /* 0x0004a200080011ff */
[----:B-1----:R-:W-:Y:S01]  /*7370*/  UIMAD.WIDE.U32 UR6, UR5, UR12, URZ ;  /* 0x0000000c050672a5 */ /* 0x002fe2000f8e00ff */
[----:B------:R-:W-:Y:S06]  /*7380*/  IMAD R83, R6, UR10, R83 ;  /* 0x0000000a06537c24 */ /* 0x000fec000f8e0253 */
[----:B------:R-:W-:Y:S02]  /*7390*/  UMOV UR4, UR7 ;  /* 0x0000000700047c82 */ /* 0x000fe40008000000 */
[----:B------:R-:W-:Y:S04]  /*73a0*/  USHF.R.U32.HI UR4, URZ, UR13, UR4 ;  /* 0x0000000dff047299 */ /* 0x000fe80008011604 */
[----:B------:R-:W-:Y:S02]  /*73b0*/  USEL UR4, UR5, UR4, !UP0 ;  /* 0x0000000405047287 */ /* 0x000fe4000c000000 */
[----:B------:R-:W-:Y:S02]  /*73c0*/  UISETP.NE.AND UP0, UPT, UR14, 0x1, UPT ;  /* 0x000000010e00788c */ /* 0x000fe4000bf05270 */
[----:B------:R-:W-:Y:S02]  /*73d0*/  UIMAD.WIDE.U32 UR6, UR4, UR15, URZ ;  /* 0x0000000f040672a5 */ /* 0x000fe4000f8e00ff */
[----:B------:R-:W-:Y:S02]  /*73e0*/  IMAD.U32 R81, RZ, RZ, UR4 ;  /* 0x00000004ff517e24 */ /* 0x000fe4000f8e00ff */
[----:B------:R-:W-:Y:S01]  /*73f0*/  PLOP3.LUT P2, PT, PT, PT, UP0, 0x80, 0x8 ;  /* 0x000000000008781c */ /* 0x000fe20003f4f008 */
[----:B------:R-:W-:Y:S02]  /*7400*/  IMAD R5, RZ, RZ, -UR4 ;  /* 0x80000004ff057e24 */ /* 0x000fe4000f8e02ff */
[----:B------:R-:W-:Y:S01]  /*7410*/  UMOV UR6, UR7 ;  /* 0x0000000700067c82 */ /* 0x000fe20008000000 */
[----:B------:R-:W-:Y:S01]  /*7420*/  IMAD.U32 R80, RZ, RZ, UR4 ;  /* 0x00000004ff507e24 */ /* 0x000fe2000f8e00ff */
[----:B---3--:R-:W-:Y:S01]  /*7430*/  USHF.R.U32.HI UR6, URZ, UR11, UR6 ;  /* 0x0000000bff067299 */ /* 0x008fe20008011606 */
[----:B------:R-:W-:Y:S05]  /*7440*/  IMAD R82, R5, UR9, R82 ;  /* 0x0000000905527c24 */ /* 0x000fea000f8e0252 */
[----:B------:R-:W-:Y:S02]  /*7450*/  SEL R81, R81, UR6, !P2 ;  /* 0x0000000651517c07 */ /* 0x000fe4000d000000 */
[----:B------:R-:W-:Y:S03]  /*7460*/  ISETP.NE.U32.AND P2, PT, R4, 0x1, PT ;  /* 0x000000010400780c */ /* 0x000fe60003f45070 */
[----:B------:R-:W-:Y:S01]  /*7470*/  IMAD.MOV R3, RZ, RZ, -R81 ;  /* 0x000000ffff037224 */ /* 0x000fe200078e0a51 */
[----:B------:R-:W-:Y:S03]  /*7480*/  P2R R90, PR, RZ, 0x4 ;  /* 0x00000004ff5a7803 */ /* 0x000fe60000000000 */
[----:B------:R-:W-:Y:S01]  /*7490*/  IMAD R80, R3, UR14, R80 ;  /* 0x0000000e03507c24 */ /* 0x000fe2000f8e0250 */
[----:B----4-:R-:W-:Y:S01]  /*74a0*/  @P5 SEL R89, RZ, 0x1, !P1 ;  /* 0x00000001ff595807 */ /* 0x010fe20004800000 */
[----:B------:R-:W-:Y:S06]  /*74b0*/  @!P5 BRA `(.L_x_111) ;  /* 0x000000000058d947 */ /* 0x000fec0003800000 */
[----:B------:R-:W-:Y:S01]  /*74c0*/  IMAD.MOV.U32 R47, RZ, RZ, RZ ;  /* 0x000000ffff2f7224 */ /* 0x000fe200078e00ff */
[----:B------:R-:W-:Y:S01]  /*74d0*/  ISETP.NE.AND P1, PT, R89, RZ, PT ;  /* 0x000000ff5900720c */ /* 0x000fe20003f25270 */
[----:B------:R-:W-:Y:S01]  /*74e0*/  BSSY B0, `(.L_x_112) ;  /* 0x000000c000007945 */ /* 0x000fe20003800000 */
[----:B------:R-:W-:Y:S02]  /*74f0*/  CS2R R58, SRZ ;  /* 0x00000000003a7805 */ /* 0x000fe4000001ff00 */
[----:B------:R-:W-:Y:S02]  /*7500*/  CS2R R56, SRZ ;  /* 0x0000000000387805 */ /* 0x000fe4000001ff00 */
[----:B------:R-:W-:Y:S02]  /*7510*/  CS2R R54, SRZ ;  /* 0x0000000000367805 */ /* 0x000fe4000001ff00 */
[----:B------:R-:W-:Y:S02]  /*7520*/  CS2R R52, SRZ ;  /* 0x0000000000347805 */ /* 0x000fe4000001ff00 */
[----:B------:R-:W-:Y:S02]  /*7530*/  CS2R R50, SRZ ;  /* 0x0000000000327805 */ /* 0x000fe4000001ff00 */
[----:B------:R-:W-:Y:S02]  /*7540*/  CS2R R48, SRZ ;  /* 0x0000000000307805 */ /* 0x000fe4000001ff00 */
[----:B------:R-:W-:Y:S01]  /*7550*/  CS2R R44, SRZ ;  /* 0x00000000002c7805 */ /* 0x000fe2000001ff00 */
[----:B------:R-:W-:Y:S06]  /*7560*/  @P1 BRA `(.L_x_113) ;  /* 0x00000000000c1947 */ /* 0x000fec0003800000 */
[----:B------:R-:W-:Y:S04]  /*7570*/  SHF.L.U32 R3, R70, 0x1f, RZ ;  /* 0x0000001f46037819 */ /* 0x000fe800000006ff */
[----:B------:R-:W1:Y:S02]  /*7580*/  SYNCS.PHASECHK.TRANS64.TRYWAIT P1, [UR44+0xc0], R3 ;  /* 0x0000c003ff0075a7 */ /* 0x000e64000802112c */
[----:B-1----:R-:W-:Y:S05]  /*7590*/  @!P1 BRA `(.L_x_114) ;  /* 0x00000034008c9947 */ /* 0x002fea0003800000 */
.L_x_113:
[----:B------:R-:W-:Y:S05]  /*75a0*/  BSYNC B0 ;  /* 0x0000000000007941 */ /* 0x000fea0003800000 */
.L_x_112:
[----:B------:R-:W-:Y:S01]  /*75b0*/  ISETP.NE.AND P1, PT, R90, RZ, PT ;  /* 0x000000ff5a00720c */ /* 0x000fe20003f25270 */
[----:B------:R-:W-:Y:S11]  /*75c0*/  HFMA2 R88, -RZ, RZ, 0, 5.9604644775390625e-08 ;  /* 0x00000001ff587431 */ /* 0x000ff600000001ff */
[----:B------:R-:W-:Y:S01]  /*75d0*/  @!UPT UIADD3 URZ, UPT, UPT, URZ, URZ, URZ ;  /* 0x000000fffffff290 */ /* 0x000fe2000fffe0ff */
[----:B------:R3:W4:Y:S04]  /*75e0*/  @P1 LDS.128 R56, [R73] ;  /* 0x0000000049381984 */ /* 0x0007280000000c00 */
[----:B------:R3:W1:Y:S04]  /*75f0*/  @P1 LDS.128 R52, [R72+0x10] ;  /* 0x0000100048341984 */ /* 0x0006680000000c00 */
[----:B------:R3:W1:Y:S04]  /*7600*/  @P1 LDS.128 R48, [R71+0x20] ;  /* 0x0000200047301984 */ /* 0x0006680000000c00 */
[----:B------:R3:W1:Y:S02]  /*7610*/  @P1 LDS.128 R44, [R86+0x30] ;  /* 0x00003000562c1984 */ /* 0x0006640000000c00 */
.L_x_111:
[----:B------:R-:W-:Y:S05]  /*7620*/  BSYNC B1 ;  /* 0x0000000000017941 */ /* 0x000fea0003800000 */
.L_x_110:
[----:B-1----:R-:W-:Y:S04]  /*7630*/  SHF.R.U32.HI R2, RZ, 0x15, R25 ;  /* 0x00000015ff027819 */ /* 0x002fe80000011619 */
[----:B------:R-:W-:Y:S01]  /*7640*/  LOP3.LUT P1, RZ, R2, 0x3, R63, 0x48, !PT ;  /* 0x0000000302ff7812 */ /* 0x000fe2000782483f */
[----:B------:R-:W-:Y:S01]  /*7650*/  @!UPT UIADD3 URZ, UPT, UPT, URZ, URZ, URZ ;  /* 0x000000fffffff290 */ /* 0x000fe2000fffe0ff */
[----:B--2---:R-:W-:Y:S11]  /*7660*/  @P0 BRA `(.L_x_115) ;  /* 0x0000000000080947 */ /* 0x004ff60003800000 */
[----:B------:R-:W1:Y:S02]  /*7670*/  SYNCS.PHASECHK.TRANS64.TRYWAIT P0, [R87+URZ+0x120], R0 ;  /* 0x00012000570075a7 */ /* 0x000e6400080011ff */
[----:B-1----:R-:W-:Y:S05]  /*7680*/  @!P0 BRA `(.L_x_116) ;  /* 0x0000003400688947 */ /* 0x002fea0003800000 */
.L_x_115:
[----:B------:R-:W-:Y:S05]  /*7690*/  @!P1 BRA `(.L_x_117) ;  /* 0x0000000000409947 */ /* 0x000fea0003800000 */
[----:B------:R-:W2:Y:S01]  /*76a0*/  LDCU.64 UR8, c[0x4][0x70] ;  /* 0x01000e00ff0877ac */ /* 0x000ea20008000a00 */
[----:B------:R-:W-:Y:S01]  /*76b0*/  MOV R3, 0x0 ;  /* 0x0000000000037802 */ /* 0x000fe20000000f00 */
[----:B------:R-:W-:Y:S02]  /*76c0*/  HFMA2 R12, -RZ, RZ, 0, 5.9604644775390625e-08 ;  /* 0x00000001ff0c7431 */ /* 0x000fe400000001ff */
[----:B------:R-:W-:Y:S02]  /*76d0*/  IMAD.MOV.U32 R8, RZ, RZ, 0x192 ;  /* 0x00000192ff087424 */ /* 0x000fe400078e00ff */
[----:B------:R-:W-:Y:S01]  /*76e0*/  IMAD.MOV.U32 R13, RZ, RZ, RZ ;  /* 0x000000ffff0d7224 */ /* 0x000fe200078e00ff */
[----:B------:R-:W5:Y:S01]  /*76f0*/  LDCU.64 UR6, c[0x4][0x78] ;  /* 0x01000f00ff0677ac */ /* 0x000f620008000a00 */
[----:B------:R-:W1:Y:S01]  /*7700*/  LDC.64 R2, c[0x4][R3] ;  /* 0x0100000003027b82 */ /* 0x000e620000000a00 */
[----:B------:R-:W3:Y:S01]  /*7710*/  LDCU.64 UR4, c[0x4][0x10] ;  /* 0x01000200ff0477ac */ /* 0x000ee20008000a00 */
[----:B--2---:R-:W-:Y:S01]  /*7720*/  MOV R5, UR9 ;  /* 0x0000000900057c02 */ /* 0x004fe20008000f00 */
[----:B------:R-:W-:Y:S01]  /*7730*/  IMAD.U32 R4, RZ, RZ, UR8 ;  /* 0x00000008ff047e24 */ /* 0x000fe2000f8e00ff */
[----:B-----5:R-:W-:Y:S01]  /*7740*/  MOV R7, UR7 ;  /* 0x0000000700077c02 */ /* 0x020fe20008000f00 */
[----:B------:R-:W-:Y:S01]  /*7750*/  IMAD.U32 R6, RZ, RZ, UR6 ;  /* 0x00000006ff067e24 */ /* 0x000fe2000f8e00ff */
[----:B---3--:R-:W-:Y:S01]  /*7760*/  MOV R11, UR5 ;  /* 0x00000005000b7c02 */ /* 0x008fe20008000f00 */
[----:B------:R-:W-:Y:S02]  /*7770*/  IMAD.U32 R10, RZ, RZ, UR4 ;  /* 0x00000004ff0a7e24 */ /* 0x000fe4000f8e00ff */
[----:B------:R-:W-:Y:S07]  /*7780*/  LEPC R20, `(.L_x_117) ;  /* 0x000000001014794e */ /* 0x000fee0000000000 */
[----:B-1--4-:R-:W-:Y:S05]  /*7790*/  CALL.ABS.NOINC R2 ;  /* 0x0000000002007343 */ /* 0x012fea0003c00000 */
.L_x_117:
[----:B----4-:R-:W-:Y:S01]  /*77a0*/  LOP3.LUT R20, R56, 0xffffe000, RZ, 0xc0, !PT ;  /* 0xffffe00038147812 */ /* 0x010fe200078ec0ff */
[----:B------:R-:W-:Y:S05]  /*77b0*/  WARPSYNC.ALL ;  /* 0x0000000000007948 */ /* 0x000fea0003800000 */
[----:B------:R-:W-:Y:S01]  /*77c0*/  R2UR UR4, R25 ;  /* 0x00000000190472ca */ /* 0x000fe200000e0000 */
[----:B------:R-:W-:Y:S01]  /*77d0*/  BSSY.RECONVERGENT B0, `(.L_x_118) ;  /* 0x0000061000007945 */ /* 0x000fe20003800200 */
[----:B------:R-:W-:Y:S02]  /*77e0*/  LOP3.LUT R21, R57, 0xffffe000, RZ, 0xc0, !PT ;  /* 0xffffe00039157812 */ /* 0x000fe400078ec0ff */
[----:B------:R-:W-:Y:S02]  /*77f0*/  LOP3.LUT R26, R58, 0xffffe000, RZ, 0xc0, !PT ;  /* 0xffffe0003a1a7812 */ /* 0x000fe400078ec0ff */
[----:B------:R-:W-:Y:S02]  /*7800*/  LOP3.LUT R33, R52, 0xffffe000, RZ, 0xc0, !PT ;  /* 0xffffe00034217812 */ /* 0x000fe400078ec0ff */
[----:B------:R-:W-:Y:S05]  /*7810*/  ISETP.NE.AND P0, PT, R75, RZ, PT ;  /* 0x000000ff4b00720c */ /* 0x000fea0003f05270 */
[----:B------:R-:W1:Y:S02]  /*7820*/  LDTM.x16 R4, tmem[UR4] ;  /* 0x00000004000479ee */ /* 0x000e640008240000 */
[C---:B-1----:R-:W-:Y:S01]  /*7830*/  FMUL R0, R24.reuse, R4 ;  /* 0x0000000418007220 */ /* 0x042fe20000400000 */
[C---:B------:R-:W-:Y:S01]  /*7840*/  FMUL R2, R24.reuse, R5 ;  /* 0x0000000518027220 */ /* 0x040fe20000400000 */
[C---:B------:R-:W-:Y:S01]  /*7850*/  FMUL R3, R24.reuse, R6 ;  /* 0x0000000618037220 */ /* 0x040fe20000400000 */
[----:B------:R-:W-:Y:S01]  /*7860*/  FMUL R7, R24, R7 ;  /* 0x0000000718077220 */ /* 0x000fe20000400000 */
[----:B------:R-:W-:Y:S01]  /*7870*/  FFMA R28, R27, R20, R0 ;  /* 0x000000141b1c7223 */ /* 0x000fe20000000000 */
[----:B------:R-:W-:Y:S01]  /*7880*/  LOP3.LUT R20, R59, 0xffffe000, RZ, 0xc0, !PT ;  /* 0xffffe0003b147812 */ /* 0x000fe200078ec0ff */
[C---:B------:R-:W-:Y:S01]  /*7890*/  FFMA R29, R27.reuse, R21, R2 ;  /* 0x000000151b1d7223 */ /* 0x040fe20000000002 */
[----:B------:R-:W-:Y:S01]  /*78a0*/  LOP3.LUT R21, R54, 0xffffe000, RZ, 0xc0, !PT ;  /* 0xffffe00036157812 */ /* 0x000fe200078ec0ff */
[----:B------:R-:W-:Y:S01]  /*78b0*/  FFMA R30, R27, R26, R3 ;  /* 0x0000001a1b1e7223 */ /* 0x000fe20000000003 */
[----:B------:R-:W-:Y:S01]  /*78c0*/  LOP3.LUT R26, R53, 0xffffe000, RZ, 0xc0, !PT ;  /* 0xffffe000351a7812 */ /* 0x000fe200078ec0ff */
[----:B------:R-:W-:Y:S01]  /*78d0*/  FFMA R31, R27, R20, R7 ;  /* 0x000000141b1f7223 */ /* 0x000fe20000000007 */
[----:B------:R-:W-:Y:S01]  /*78e0*/  LOP3.LUT R20, R55, 0xffffe000, RZ, 0xc0, !PT ;  /* 0xffffe00037147812 */ /* 0x000fe200078ec0ff */
[C---:B------:R-:W-:Y:S01]  /*78f0*/  FMUL R4, R24.reuse, R8 ;  /* 0x0000000818047220 */ /* 0x040fe20000400000 */
[----:B------:R-:W-:Y:S01]  /*7900*/  F2FP.TF32.F32.PACK_B R28, R28 ;  /* 0x0000001cff1c723e */ /* 0x000fe200024050ff */
[C---:B------:R-:W-:Y:S01]  /*7910*/  FMUL R5, R24.reuse, R9 ;  /* 0x0000000918057220 */ /* 0x040fe20000400000 */
[----:B------:R-:W-:Y:S01]  /*7920*/  F2FP.TF32.F32.PACK_B R29, R29 ;  /* 0x0000001dff1d723e */ /* 0x000fe200024050ff */
[C---:B------:R-:W-:Y:S01]  /*7930*/  FMUL R6, R24.reuse, R10 ;  /* 0x0000000a18067220 */ /* 0x040fe20000400000 */
[----:B------:R-:W-:Y:S01]  /*7940*/  FMUL R11, R24, R11 ;  /* 0x0000000b180b7220 */ /* 0x000fe20000400000 */
[----:B------:R-:W-:Y:S01]  /*7950*/  F2FP.TF32.F32.PACK_B R30, R30 ;  /* 0x0000001eff1e723e */ /* 0x000fe200024050ff */
[C---:B------:R-:W-:Y:S01]  /*7960*/  FFMA R4, R27.reuse, R33, R4 ;  /* 0x000000211b047223 */ /* 0x040fe20000000004 */
[----:B------:R-:W-:Y:S01]  /*7970*/  F2FP.TF32.F32.PACK_B R31, R31 ;  /* 0x0000001fff1f723e */ /* 0x000fe200024050ff */
[C---:B------:R-:W-:Y:S01]  /*7980*/  FFMA R5, R27.reuse, R26, R5 ;  /* 0x0000001a1b057223 */ /* 0x040fe20000000005 */
[C---:B------:R-:W-:Y:S01]  /*7990*/  FFMA R6, R27.reuse, R21, R6 ;  /* 0x000000151b067223 */ /* 0x040fe20000000006 */
[----:B------:R-:W-:Y:S01]  /*79a0*/  FFMA R7, R27, R20, R11 ;  /* 0x000000141b077223 */ /* 0x000fe2000000000b */
[----:B------:R-:W-:Y:S01]  /*79b0*/  LOP3.LUT R33, R48, 0xffffe000, RZ, 0xc0, !PT ;  /* 0xffffe00030217812 */ /* 0x000fe200078ec0ff */
[----:B------:R1:W-:Y:S01]  /*79c0*/  STS.128 [R73], R28 ;  /* 0x0000001c49007388 */ /* 0x0003e20000000c00 */
[----:B------:R-:W-:Y:S01]  /*79d0*/  LOP3.LUT R26, R49, 0xffffe000, RZ, 0xc0, !PT ;  /* 0xffffe000311a7812 */ /* 0x000fe200078ec0ff */
[C---:B------:R-:W-:Y:S01]  /*79e0*/  FMUL R8, R24.reuse, R12 ;  /* 0x0000000c18087220 */ /* 0x040fe20000400000 */
[----:B------:R-:W-:Y:S01]  /*79f0*/  FMUL R9, R24, R13 ;  /* 0x0000000d18097220 */ /* 0x000fe20000400000 */
[----:B------:R-:W-:Y:S01]  /*7a00*/  LOP3.LUT R21, R50, 0xffffe000, RZ, 0xc0, !PT ;  /* 0xffffe00032157812 */ /* 0x000fe200078ec0ff */
[C---:B------:R-:W-:Y:S01]  /*7a10*/  FMUL R10, R24.reuse, R14 ;  /* 0x0000000e180a7220 */ /* 0x040fe20000400000 */
[----:B------:R-:W-:Y:S01]  /*7a20*/  LOP3.LUT R20, R51, 0xffffe000, RZ, 0xc0, !PT ;  /* 0xffffe00033147812 */ /* 0x000fe200078ec0ff */
[----:B------:R-:W-:Y:S01]  /*7a30*/  FMUL R15, R24, R15 ;  /* 0x0000000f180f7220 */ /* 0x000fe20000400000 */
[----:B------:R-:W-:Y:S01]  /*7a40*/  F2FP.TF32.F32.PACK_B R4, R4 ;  /* 0x00000004ff04723e */ /* 0x000fe200024050ff */
[C---:B------:R-:W-:Y:S01]  /*7a50*/  FFMA R8, R27.reuse, R33, R8 ;  /* 0x000000211b087223 */ /* 0x040fe20000000008 */
[----:B------:R-:W-:Y:S01]  /*7a60*/  F2FP.TF32.F32.PACK_B R5, R5 ;  /* 0x00000005ff05723e */ /* 0x000fe200024050ff */
[C---:B------:R-:W-:Y:S01]  /*7a70*/  FFMA R9, R27.reuse, R26, R9 ;  /* 0x0000001a1b097223 */ /* 0x040fe20000000009 */
[----:B------:R-:W-:Y:S01]  /*7a80*/  F2FP.TF32.F32.PACK_B R6, R6 ;  /* 0x00000006ff06723e */ /* 0x000fe200024050ff */
[C---:B------:R-:W-:Y:S01]  /*7a90*/  FFMA R10, R27.reuse, R21, R10 ;  /* 0x000000151b0a7223 */ /* 0x040fe2000000000a */
[----:B------:R-:W-:Y:S01]  /*7aa0*/  F2FP.TF32.F32.PACK_B R7, R7 ;  /* 0x00000007ff07723e */ /* 0x000fe200024050ff */
[----:B------:R-:W-:Y:S01]  /*7ab0*/  FFMA R11, R27, R20, R15 ;  /* 0x000000141b0b7223 */ /* 0x000fe2000000000f */
[----:B------:R-:W-:Y:S01]  /*7ac0*/  LOP3.LUT R33, R44, 0xffffe000, RZ, 0xc0, !PT ;  /* 0xffffe0002c217812 */ /* 0x000fe200078ec0ff */
[C---:B------:R-:W-:Y:S01]  /*7ad0*/  FMUL R12, R24.reuse, R16 ;  /* 0x00000010180c7220 */ /* 0x040fe20000400000 */
[----:B------:R-:W-:Y:S01]  /*7ae0*/  LOP3.LUT R26, R45, 0xffffe000, RZ, 0xc0, !PT ;  /* 0xffffe0002d1a7812 */ /* 0x000fe200078ec0ff */
[----:B------:R1:W-:Y:S01]  /*7af0*/  STS.128 [R72+0x10], R4 ;  /* 0x0000100448007388 */ /* 0x0003e20000000c00 */
        /* <DEDUP_REMOVED lines=13> */
[----:B------:R-:W-:Y:S02]  /*7bd0*/  F2FP.TF32.F32.PACK_B R12, R12 ;  /* 0x0000000cff0c723e */ /* 0x000fe400024050ff */
[----:B------:R-:W-:Y:S01]  /*7be0*/  F2FP.TF32.F32.PACK_B R13, R13 ;  /* 0x0000000dff0d723e */ /* 0x000fe200024050ff */
[----:B------:R1:W-:Y:S01]  /*7bf0*/  STS.128 [R71+0x20], R8 ;  /* 0x0000200847007388 */ /* 0x0003e20000000c00 */
[----:B------:R-:W-:Y:S02]  /*7c00*/  F2FP.TF32.F32.PACK_B R14, R14 ;  /* 0x0000000eff0e723e */ /* 0x000fe400024050ff */
[----:B------:R-:W-:Y:S05]  /*7c10*/  F2FP.TF32.F32.PACK_B R15, R15 ;  /* 0x0000000fff0f723e */ /* 0x000fea00024050ff */
[----:B------:R1:W-:Y:S01]  /*7c20*/  STS.128 [R86+0x30], R12 ;  /* 0x0000300c56007388 */ /* 0x0003e20000000c00 */
[----:B------:R-:W-:Y:S01]  /*7c30*/  @!PT LDS RZ, [RZ] ;  /* 0x00000000fffff984 */ /* 0x000fe20000000800 */
[----:B------:R-:W-:Y:S01]  /*7c40*/  @!PT LDS RZ, [RZ] ;  /* 0x00000000fffff984 */ /* 0x000fe20000000800 */
[----:B------:R-:W-:Y:S01]  /*7c50*/  @!PT LDS RZ, [RZ] ;  /* 0x00000000fffff984 */ /* 0x000fe20000000800 */
[----:B------:R-:W-:Y:S01]  /*7c60*/  @!PT LDS RZ, [RZ] ;  /* 0x00000000fffff984 */ /* 0x000fe20000000800 */
[----:B------:R2:W-:Y:S07]  /*7c70*/  MEMBAR.ALL.CTA ;  /* 0x0000000000007992 */ /* 0x0005ee0000008000 */
[----:B--2---:R-:W2:Y:S02]  /*7c80*/  FENCE.VIEW.ASYNC.S ;  /* 0x00000000000073c6 */ /* 0x004ea40000000000 */
[----:B--2---:R-:W-:Y:S06]  /*7c90*/  BAR.SYNC.DEFER_BLOCKING 0x1, 0x80 ;  /* 0x0042000000007b1d */ /* 0x004fec0000010000 */
[----:B------:R-:W-:Y:S05]  /*7ca0*/  @P0 BRA `(.L_x_119) ;  /* 0x00000000004c0947 */ /* 0x000fea0003800000 */
[----:B------:R-:W-:Y:S01]  /*7cb0*/  UIADD3 UR4, UPT, UPT, UR44, 0x200, URZ ;  /* 0x000002002c047890 */ /* 0x000fe2000fffe0ff */
[----:B------:R-:W-:Y:S01]  /*7cc0*/  R2UR UR10, R83 ;  /* 0x00000000530a72ca */ /* 0x000fe200000e0000 */
[----:B------:R-:W-:Y:S01]  /*7cd0*/  UMOV UR9, UR46 ;  /* 0x0000002e00097c82 */ /* 0x000fe20008000000 */
[----:B------:R-:W-:Y:S01]  /*7ce0*/  R2UR UR11, R82 ;  /* 0x00000000520b72ca */ /* 0x000fe200000e0000 */
[----:B------:R-:W-:Y:S01]  /*7cf0*/  UIADD3 UR6, UPT, UPT, UR44, 0x1200, URZ ;  /* 0x000012002c067890 */ /* 0x000fe2000fffe0ff */
[----:B------:R-:W-:Y:S01]  /*7d00*/  R2UR UR12, R80 ;  /* 0x00000000500c72ca */ /* 0x000fe200000e0000 */
[----:B------:R-:W-:Y:S01]  /*7d10*/  IMAD.U32 R67, RZ, RZ, UR4 ;  /* 0x00000004ff437e24 */ /* 0x000fe2000f8e00ff */
[----:B------:R-:W-:Y:S01]  /*7d20*/  R2UR UR13, R81 ;  /* 0x00000000510d72ca */ /* 0x000fe200000e0000 */
[----:B------:R-:W-:Y:S02]  /*7d30*/  UIADD3 UR4, UP0, UPT, UR62, 0x780, URZ ;  /* 0x000007803e047890 */ /* 0x000fe4000ff1e0ff */
[----:B------:R-:W-:Y:S01]  /*7d40*/  UIADD3 UR7, UPT, UPT, UR46, 0x40, URZ ;  /* 0x000000402e077890 */ /* 0x000fe2000fffe0ff */
[----:B------:R-:W-:Y:S01]  /*7d50*/  R2UR UR8, R67 ;  /* 0x00000000430872ca */ /* 0x000fe200000e0000 */
[----:B------:R-:W-:Y:S11]  /*7d60*/  UIADD3.X UR5, UPT, UPT, URZ, UR63, URZ, UP0, !UPT ;  /* 0x0000003fff057290 */ /* 0x000ff600087fe4ff */
[----:B------:R-:W-:Y:S01]  /*7d70*/  @!UPT UIADD3 URZ, UPT, UPT, URZ, URZ, URZ ;  /* 0x000000fffffff290 */ /* 0x000fe2000fffe0ff */
[----:B------:R2:W-:Y:S02]  /*7d80*/  UTMASTG.5D.IM2COL [UR8], [UR4] ;  /* 0x00000008040073b5 */ /* 0x0005e40008060000 */
[----:B--2---:R-:W-:Y:S01]  /*7d90*/  UMOV UR8, UR6 ;  /* 0x0000000600087c82 */ /* 0x004fe20008000000 */
[----:B------:R-:W-:Y:S02]  /*7da0*/  UMOV UR9, UR7 ;  /* 0x0000000700097c82 */ /* 0x000fe40008000000 */
[----:B------:R2:W-:Y:S01]  /*7db0*/  UTMASTG.5D.IM2COL [UR8], [UR4] ;  /* 0x00000008040073b5 */ /* 0x0005e20008060000 */
[----:B------:R0:W-:Y:S01]  /*7dc0*/  UTMACMDFLUSH ;  /* 0x00000000000079b7 */ /* 0x0001e20000000000 */
[----:B--2---:R-:W-:Y:S04]  /*7dd0*/  DEPBAR.LE SB0, 0x1 ;  /* 0x000080400000791a */ /* 0x004fe80000000000 */
.L_x_119:
[----:B------:R-:W-:Y:S05]  /*7de0*/  BSYNC.RECONVERGENT B0 ;  /* 0x0000000000007941 */ /* 0x000fea0003800200 */
.L_x_118:
[----:B------:R-:W-:Y:S01]  /*7df0*/  BAR.SYNC.DEFER_BLOCKING 0x1, 0x80 ;  /* 0x0042000000007b1d */ /* 0x000fe20000010000 */
[----:B------:R-:W-:Y:S01]  /*7e00*/  ISETP.NE.AND P1, PT, R85, RZ, PT ;  /* 0x000000ff5500720c */ /* 0x000fe20003f25270 */
[----:B------:R-:W-:Y:S01]  /*7e10*/  UISETP.NE.AND UP0, UPT, UR49, URZ, UPT ;  /* 0x000000ff3100728c */ /* 0x000fe2000bf05270 */
[----:B------:R-:W-:Y:S11]  /*7e20*/  LEA R3, R88, UR44, 0x3 ;  /* 0x0000002c58037c11 */ /* 0x000ff6000f8e18ff */
[----:B-1----:R-:W-:Y:S01]  /*7e30*/  @P1 SHF.L.U32 R4, R70, 0x1f, RZ ;  /* 0x0000001f46041819 */ /* 0x002fe200000006ff */
[----:B------:R-:W-:Y:S06]  /*7e40*/  BRA.U !UP0, `(.L_x_120) ;  /* 0x0000000108247547 */ /* 0x000fec000b800000 */
[----:B------:R-:W1:Y:S01]  /*7e50*/  S2R R0, SR_CgaCtaId ;  /* 0x0000000000007919 */ /* 0x000e620000008800 */
[----:B------:R-:W-:Y:S01]  /*7e60*/  IMAD.U32 R2, RZ, RZ, UR47 ;  /* 0x0000002fff027e24 */ /* 0x000fe2000f8e00ff */
[----:B------:R-:W-:Y:S04]  /*7e70*/  UIADD3 UR4, UPT, UPT, UR47, 0x1, URZ ;  /* 0x000000012f047890 */ /* 0x000fe8000fffe0ff */
[----:B------:R-:W-:Y:S01]  /*7e80*/  @P1 LEA R2, R2, UR44, 0x3 ;  /* 0x0000002c02021c11 */ /* 0x000fe2000f8e18ff */
[----:B------:R-:W-:Y:S04]  /*7e90*/  UISETP.NE.AND UP0, UPT, UR4, 0x4, UPT ;  /* 0x000000040400788c */ /* 0x000fe8000bf05270 */
[----:B------:R-:W-:Y:S01]  /*7ea0*/  @P1 VIADD R5, R2, 0xe0 ;  /* 0x000000e002051836 */ /* 0x000fe20000000000 */
[----:B------:R-:W-:Y:S04]  /*7eb0*/  USEL UR47, UR4, URZ, UP0 ;  /* 0x000000ff042f7287 */ /* 0x000fe80008000000 */
[----:B-1----:R-:W-:Y:S04]  /*7ec0*/  @P1 PRMT R0, R0, 0x654, R5 ;  /* 0x0000065400001816 */ /* 0x002fe80000000005 */
[----:B------:R1:W-:Y:S04]  /*7ed0*/  @P1 SYNCS.ARRIVE.TRANS64.RED.A1T0 RZ, [R0+URZ], RZ ;  /* 0x000000ff00ff19a7 */ /* 0x0003e800081004ff */
.L_x_120:
[----:B------:R-:W2:Y:S01]  /*7ee0*/  @P1 SYNCS.PHASECHK.TRANS64.TRYWAIT P0, [R3+URZ+0xc0], R4 ;  /* 0x0000c004030015a7 */ /* 0x000ea200080011ff */
[----:B------:R-:W-:Y:S01]  /*7ef0*/  BSSY B1, `(.L_x_121) ;  /* 0x0000016000017945 */ /* 0x000fe20003800000 */
[----:B--2---:R-:W-:Y:S03]  /*7f00*/  @P1 SEL R89, RZ, 0x1, !P0 ;  /* 0x00000001ff591807 */ /* 0x004fe60004000000 */
[----:B------:R-:W-:Y:S05]  /*7f10*/  @!P1 BRA `(.L_x_122) ;  /* 0x00000000004c9947 */ /* 0x000fea0003800000 */
[----:B------:R-:W-:Y:S01]  /*7f20*/  ISETP.NE.AND P0, PT, R89, RZ, PT ;  /* 0x000000ff5900720c */ /* 0x000fe20003f05270 */
[----:B------:R-:W-:Y:S01]  /*7f30*/  BSSY B0, `(.L_x_123) ;  /* 0x000000b000007945 */ /* 0x000fe20003800000 */
[----:B------:R-:W-:Y:S11]  /*7f40*/  ISETP.NE.AND P1, PT, R90, RZ, PT ;  /* 0x000000ff5a00720c */ /* 0x000ff60003f25270 */
[----:B------:R-:W-:Y:S02]  /*7f50*/  @!UPT UIADD3 URZ, UPT, UPT, URZ, URZ, URZ ;  /* 0x000000fffffff290 */ /* 0x000fe4000fffe0ff */
[C---:B------:R-:W-:Y:S01]  /*7f60*/  @P1 IMAD R6, R88.reuse, 0x2000, R73 ;  /* 0x0000200058061824 */ /* 0x040fe200078e0249 */
[C---:B------:R-:W-:Y:S01]  /*7f70*/  @P1 LEA R4, R88.reuse, R71, 0xd ;  /* 0x0000004758041211 */ /* 0x040fe200078e68ff */
[C---:B------:R-:W-:Y:S02]  /*7f80*/  @P1 IMAD R5, R88.reuse, 0x2000, R72 ;  /* 0x0000200058051824 */ /* 0x040fe400078e0248 */
[----:B------:R-:W-:Y:S01]  /*7f90*/  @P1 IMAD R2, R88, 0x2000, R86 ;  /* 0x0000200058021824 */ /* 0x000fe200078e0256 */
[----:B------:R-:W-:Y:S06]  /*7fa0*/  @P0 BRA `(.L_x_124) ;  /* 0x00000000000c0947 */ /* 0x000fec0003800000 */
[----:B-1----:R-:W-:Y:S04]  /*7fb0*/  SHF.L.U32 R0, R70, 0x1f, RZ ;  /* 0x0000001f46007819 */ /* 0x002fe800000006ff */
[----:B------:R-:W1:Y:S02]  /*7fc0*/  SYNCS.PHASECHK.TRANS64.TRYWAIT P0, [R3+URZ+0xc0], R0 ;  /* 0x0000c000030075a7 */ /* 0x000e6400080011ff */
[----:B-1----:R-:W-:Y:S05]  /*7fd0*/  @!P0 BRA `(.L_x_125) ;  /* 0x0000002c00288947 */ /* 0x002fea0003800000 */
.L_x_124:
[----:B------:R-:W-:Y:S05]  /*7fe0*/  BSYNC B0 ;  /* 0x0000000000007941 */ /* 0x000fea0003800000 */
.L_x_123:
[----:B------:R-:W-:Y:S02]  /*7ff0*/  ISETP.NE.AND P0, PT, R90, RZ, PT ;  /* 0x000000ff5a00720c */ /* 0x000fe40003f05270 */
[----:B------:R-:W-:Y:S11]  /*8000*/  IADD3 R88, PT, PT, R88, 0x1, RZ ;  /* 0x0000000158587810 */ /* 0x000ff60007ffe0ff */
[----:B------:R2:W4:Y:S04]  /*8010*/  @P0 LDS.128 R56, [R6] ;  /* 0x0000000006380984 */ /* 0x0005280000000c00 */
[----:B------:R2:W1:Y:S04]  /*8020*/  @P0 LDS.128 R52, [R5+0x10] ;  /* 0x0000100005340984 */ /* 0x0004680000000c00 */
[----:B------:R2:W1:Y:S04]  /*8030*/  @P0 LDS.128 R48, [R4+0x20] ;  /* 0x0000200004300984 */ /* 0x0004680000000c00 */
[----:B------:R2:W1:Y:S02]  /*8040*/  @P0 LDS.128 R44, [R2+0x30] ;  /* 0x00003000022c0984 */ /* 0x0004640000000c00 */
.L_x_122:
[----:B------:R-:W-:Y:S05]  /*8050*/  BSYNC B1 ;  /* 0x0000000000017941 */ /* 0x000fea0003800000 */
.L_x_121:
[----:B-1----:R-:W-:Y:S05]  /*8060*/  VIADD R0, R25, 0x10 ;  /* 0x0000001019007836 */ /* 0x002fea0000000000 */
[----:B------:R-:W-:Y:S04]  /*8070*/  SHF.R.U32.HI R0, RZ, 0x15, R0 ;  /* 0x00000015ff007819 */ /* 0x000fe80000011600 */
[----:B------:R-:W-:Y:S11]  /*8080*/  LOP3.LUT P0, RZ, R0, 0x3, R63, 0x48, !PT ;  /* 0x0000000300ff7812 */ /* 0x000ff6000780483f */
[----:B------:R-:W-:Y:S02]  /*8090*/  @!UPT UIADD3 URZ, UPT, UPT, URZ, URZ, URZ ;  /* 0x000000fffffff290 */ /* 0x000fe4000fffe0ff */
[----:B------:R-:W-:Y:S05]  /*80a0*/  @!P0 BRA `(.L_x_126) ;  /* 0x0000000000408947 */ /* 0x000fea0003800000 */
[----:B------:R-:W1:Y:S01]  /*80b0*/  LDCU.64 UR8, c[0x4][0x70] ;  /* 0x01000e00ff0877ac */ /* 0x000e620008000a00 */
[----:B------:R-:W-:Y:S01]  /*80c0*/  MOV R3, 0x0 ;  /* 0x0000000000037802 */ /* 0x000fe20000000f00 */
[----:B------:R-:W-:Y:S02]  /*80d0*/  HFMA2 R12, -RZ, RZ, 0, 5.9604644775390625e-08 ;  /* 0x00000001ff0c7431 */ /* 0x000fe400000001ff */
[----:B------:R-:W-:Y:S02]  /*80e0*/  IMAD.MOV.U32 R8, RZ, RZ, 0x192 ;  /* 0x00000192ff087424 */ /* 0x000fe400078e00ff */
[----:B------:R-:W-:Y:S01]  /*80f0*/  IMAD.MOV.U32 R13, RZ, RZ, RZ ;  /* 0x000000ffff0d7224 */ /* 0x000fe200078e00ff */
[----:B------:R-:W5:Y:S01]  /*8100*/  LDCU.64 UR6, c[0x4][0x78] ;  /* 0x01000f00ff0677ac */ /* 0x000f620008000a00 */
[----:B--2---:R-:W2:Y:S01]  /*8110*/  LDC.64 R2, c[0x4][R3] ;  /* 0x0100000003027b82 */ /* 0x004ea20000000a00 */
[----:B------:R-:W3:Y:S01]  /*8120*/  LDCU.64 UR4, c[0x4][0x10] ;  /* 0x01000200ff0477ac */ /* 0x000ee20008000a00 */
[----:B-1----:R-:W-:Y:S01]  /*8130*/  MOV R5, UR9 ;  /* 0x0000000900057c02 */ /* 0x002fe20008000f00 */
[----:B------:R-:W-:Y:S01]  /*8140*/  IMAD.U32 R4, RZ, RZ, UR8 ;  /* 0x00000008ff047e24 */ /* 0x000fe2000f8e00ff */
[----:B-----5:R-:W-:Y:S01]  /*8150*/  MOV R7, UR7 ;  /* 0x0000000700077c02 */ /* 0x020fe20008000f00 */
[----:B------:R-:W-:Y:S01]  /*8160*/  IMAD.U32 R6, RZ, RZ, UR6 ;  /* 0x00000006ff067e24 */ /* 0x000fe2000f8e00ff */
[----:B---3--:R-:W-:Y:S01]  /*8170*/  MOV R11, UR5 ;  /* 0x00000005000b7c02 */ /* 0x008fe20008000f00 */
[----:B------:R-:W-:Y:S02]  /*8180*/  IMAD.U32 R10, RZ, RZ, UR4 ;  /* 0x00000004ff0a7e24 */ /* 0x000fe4000f8e00ff */
[----:B------:R-:W-:Y:S07]  /*8190*/  LEPC R20, `(.L_x_126) ;  /* 0x000000001014794e */ /* 0x000fee0000000000 */
[----:B--2-4-:R-:W-:Y:S05]  /*81a0*/  CALL.ABS.NOINC R2 ;  /* 0x0000000002007343 */ /* 0x014fea0003c00000 */
.L_x_126:
[----:B----4-:R-:W-:Y:S01]  /*81b0*/  LOP3.LUT R20, R56, 0xffffe000, RZ, 0xc0, !PT ;  /* 0xffffe00038147812 */ /* 0x010fe200078ec0ff */
[----:B------:R-:W-:Y:S05]  /*81c0*/  WARPSYNC.ALL ;  /* 0x0000000000007948 */ /* 0x000fea0003800000 */
[----:B------:R-:W-:Y:S01]  /*81d0*/  R2UR UR4, R25 ;  /* 0x00000000190472ca */ /* 0x000fe200000e0000 */
[----:B------:R-:W1:Y:S01]  /*81e0*/  S2R R91, SR_CgaCtaId ;  /* 0x00000000005b7919 */ /* 0x000e620000008800 */
[----:B------:R-:W-:Y:S01]  /*81f0*/  LOP3.LUT R21, R57, 0xffffe000, RZ, 0xc0, !PT ;  /* 0xffffe00039157812 */ /* 0x000fe200078ec0ff */
[----:B------:R-:W-:Y:S01]  /*8200*/  IMAD.U32 R40, RZ, RZ, UR47 ;  /* 0x0000002fff287e24 */ /* 0x000fe2000f8e00ff */
[----:B------:R-:W-:Y:S01]  /*8210*/  LOP3.LUT R41, R58, 0xffffe000, RZ, 0xc0, !PT ;  /* 0xffffe0003a297812 */ /* 0x000fe200078ec0ff */
[----:B------:R-:W-:Y:S01]  /*8220*/  BSSY.RECONVERGENT B0, `(.L_x_127) ;  /* 0x0000062000007945 */ /* 0x000fe20003800200 */
[----:B------:R-:W-:Y:S02]  /*8230*/  LOP3.LUT R26, R48, 0xffffe000, RZ, 0xc0, !PT ;  /* 0xffffe000301a7812 */ /* 0x000fe400078ec0ff */
[----:B------:R-:W-:Y:S02]  /*8240*/  ISETP.NE.AND P6, PT, R85, RZ, PT ;  /* 0x000000ff5500720c */ /* 0x000fe40003fc5270 */
[----:B------:R-:W-:Y:S03]  /*8250*/  ISETP.NE.AND P0, PT, R75, RZ, PT ;  /* 0x000000ff4b00720c */ /* 0x000fe60003f05270 */
[----:B--2---:R-:W2:Y:S08]  /*8260*/  LDTM.x16 R4, tmem[UR4+0x10] ;  /* 0x00001004000479ee */ /* 0x004eb00008240000 */
[----:B------:R-:W-:Y:S02]  /*8270*/  @P6 LEA R40, R40, UR44, 0x3 ;  /* 0x0000002c28286c11 */ /* 0x000fe4000f8e18ff */
[----:B------:R-:W-:Y:S03]  /*8280*/  @P6 SHF.L.U32 R93, R70, 0x1f, RZ ;  /* 0x0000001f465d6819 */ /* 0x000fe600000006ff */
[----:B------:R-:W-:Y:S01]  /*8290*/  @P6 VIADD R92, R40, 0xe0 ;  /* 0x000000e0285c6836 */ /* 0x000fe20000000000 */
[----:B------:R-:W-:Y:S04]  /*82a0*/  LEA R40, R88, UR44, 0x3 ;  /* 0x0000002c58287c11 */ /* 0x000fe8000f8e18ff */
[----:B-1----:R-:W-:Y:S01]  /*82b0*/  @P6 PRMT R92, R91, 0x654, R92 ;  /* 0x000006545b5c6816 */ /* 0x002fe2000000005c */
[C---:B--2---:R-:W-:Y:S01]  /*82c0*/  FMUL R0, R24.reuse, R4 ;  /* 0x0000000418007220 */ /* 0x044fe20000400000 */
[C---:B------:R-:W-:Y:S01]  /*82d0*/  FMUL R2, R24.reuse, R5 ;  /* 0x0000000518027220 */ /* 0x040fe20000400000 */
[C---:B------:R-:W-:Y:S01]  /*82e0*/  FMUL R3, R24.reuse, R10 ;  /* 0x0000000a18037220 */ /* 0x040fe20000400000 */
[----:B------:R-:W-:Y:S01]  /*82f0*/  FMUL R4, R24, R11 ;  /* 0x0000000b18047220 */ /* 0x000fe20000400000 */
[C---:B------:R-:W-:Y:S01]  /*8300*/  FFMA R28, R27.reuse, R20, R0 ;  /* 0x000000141b1c7223 */ /* 0x040fe20000000000 */
[----:B------:R-:W-:Y:S01]  /*8310*/  LOP3.LUT R20, R52, 0xffffe000, RZ, 0xc0, !PT ;  /* 0xffffe00034147812 */ /* 0x000fe200078ec0ff */
[----:B------:R-:W-:Y:S01]  /*8320*/  FFMA R29, R27, R21, R2 ;  /* 0x000000151b1d7223 */ /* 0x000fe20000000002 */
[----:B------:R-:W-:Y:S01]  /*8330*/  LOP3.LUT R21, R59, 0xffffe000, RZ, 0xc0, !PT ;  /* 0xffffe0003b157812 */ /* 0x000fe200078ec0ff */
[C---:B------:R-:W-:Y:S01]  /*8340*/  FMUL R0, R24.reuse, R6 ;  /* 0x0000000618007220 */ /* 0x040fe20000400000 */
[----:B------:R-:W-:Y:S01]  /*8350*/  F2FP.TF32.F32.PACK_B R28, R28 ;  /* 0x0000001cff1c723e */ /* 0x000fe200024050ff */
[C---:B------:R-:W-:Y:S01]  /*8360*/  FMUL R2, R24.reuse, R7 ;  /* 0x0000000718027220 */ /* 0x040fe20000400000 */
[----:B------:R-:W-:Y:S01]  /*8370*/  F2FP.TF32.F32.PACK_B R29, R29 ;  /* 0x0000001dff1d723e */ /* 0x000fe200024050ff */
[----:B------:R-:W-:Y:S01]  /*8380*/  FFMA R30, R27, R41, R0 ;  /* 0x000000291b1e7223 */ /* 0x000fe20000000000 */
[----:B------:R-:W-:Y:S01]  /*8390*/  LOP3.LUT R41, R55, 0xffffe000, RZ, 0xc0, !PT ;  /* 0xffffe00037297812 */ /* 0x000fe200078ec0ff */
[----:B------:R-:W-:Y:S01]  /*83a0*/  FFMA R31, R27, R21, R2 ;  /* 0x000000151b1f7223 */ /* 0x000fe20000000002 */
[----:B------:R-:W-:Y:S01]  /*83b0*/  LOP3.LUT R21, R53, 0xffffe000, RZ, 0xc0, !PT ;  /* 0xffffe00035157812 */ /* 0x000fe200078ec0ff */
[C---:B------:R-:W-:Y:S01]  /*83c0*/  FMUL R0, R24.reuse, R8 ;  /* 0x0000000818007220 */ /* 0x040fe20000400000 */
[----:B------:R-:W-:Y:S01]  /*83d0*/  F2FP.TF32.F32.PACK_B R30, R30 ;  /* 0x0000001eff1e723e */ /* 0x000fe200024050ff */
[----:B------:R-:W-:Y:S01]  /*83e0*/  FMUL R2, R24, R9 ;  /* 0x0000000918027220 */ /* 0x000fe20000400000 */
[----:B------:R-:W-:Y:S01]  /*83f0*/  F2FP.TF32.F32.PACK_B R31, R31 ;  /* 0x0000001fff1f723e */ /* 0x000fe200024050ff */
[C---:B------:R-:W-:Y:S01]  /*8400*/  FFMA R32, R27.reuse, R20, R0 ;  /* 0x000000141b207223 */ /* 0x040fe20000000000 */
[----:B------:R-:W-:Y:S01]  /*8410*/  LOP3.LUT R20, R54, 0xffffe000, RZ, 0xc0, !PT ;  /* 0xffffe00036147812 */ /* 0x000fe200078ec0ff */
[----:B------:R-:W-:Y:S01]  /*8420*/  FFMA R33, R27, R21, R2 ;  /* 0x000000151b217223 */ /* 0x000fe20000000002 */
[C---:B------:R-:W-:Y:S01]  /*8430*/  FMUL R5, R24.reuse, R12 ;  /* 0x0000000c18057220 */ /* 0x040fe20000400000 */
[----:B------:R1:W-:Y:S01]  /*8440*/  STS.128 [R73+0x2000], R28 ;  /* 0x0020001c49007388 */ /* 0x0003e20000000c00 */
[----:B------:R-:W-:Y:S01]  /*8450*/  LOP3.LUT R21, R49, 0xffffe000, RZ, 0xc0, !PT ;  /* 0xffffe00031157812 */ /* 0x000fe200078ec0ff */
[C---:B------:R-:W-:Y:S01]  /*8460*/  FFMA R34, R27.reuse, R20, R3 ;  /* 0x000000141b227223 */ /* 0x040fe20000000003 */
[----:B------:R-:W-:Y:S01]  /*8470*/  FFMA R35, R27, R41, R4 ;  /* 0x000000291b237223 */ /* 0x000fe20000000004 */
        /* <DEDUP_REMOVED lines=22> */
[----:B------:R-:W-:Y:S02]  /*85e0*/  F2FP.TF32.F32.PACK_B R36, R36 ;  /* 0x00000024ff24723e */ /* 0x000fe400024050ff */
[----:B------:R-:W-:Y:S02]  /*85f0*/  F2FP.TF32.F32.PACK_B R37, R37 ;  /* 0x00000025ff25723e */ /* 0x000fe400024050ff */
[----:B------:R-:W-:Y:S01]  /*8600*/  F2FP.TF32.F32.PACK_B R38, R38 ;  /* 0x00000026ff26723e */ /* 0x000fe200024050ff */
[C---:B-1----:R-:W-:Y:S01]  /*8610*/  FFMA R28, R27.reuse, R20, R9 ;  /* 0x000000141b1c7223 */ /* 0x042fe20000000009 */
[----:B------:R-:W-:Y:S01]  /*8620*/  F2FP.TF32.F32.PACK_B R39, R39 ;  /* 0x00000027ff27723e */ /* 0x000fe200024050ff */
[C---:B------:R-:W-:Y:S01]  /*8630*/  FFMA R29, R27.reuse, R21, R10 ;  /* 0x000000151b1d7223 */ /* 0x040fe2000000000a */
[C---:B------:R-:W-:Y:S01]  /*8640*/  FFMA R30, R27.reuse, R26, R11 ;  /* 0x0000001a1b1e7223 */ /* 0x040fe2000000000b */
[----:B------:R-:W-:Y:S01]  /*8650*/  FFMA R31, R27, R41, R12 ;  /* 0x000000291b1f7223 */ /* 0x000fe2000000000c */
[----:B------:R-:W-:Y:S01]  /*8660*/  F2FP.TF32.F32.PACK_B R28, R28 ;  /* 0x0000001cff1c723e */ /* 0x000fe200024050ff */
[----:B------:R2:W-:Y:S01]  /*8670*/  STS.128 [R71+0x2020], R36 ;  /* 0x0020202447007388 */ /* 0x0005e20000000c00 */
[----:B------:R-:W-:Y:S02]  /*8680*/  F2FP.TF32.F32.PACK_B R29, R29 ;  /* 0x0000001dff1d723e */ /* 0x000fe400024050ff */
        /* <DEDUP_REMOVED lines=8> */
[----:B-1----:R-:W1:Y:S02]  /*8710*/  FENCE.VIEW.ASYNC.S ;  /* 0x00000000000073c6 */ /* 0x002e640000000000 */
[----:B-1----:R-:W-:Y:S06]  /*8720*/  BAR.SYNC.DEFER_BLOCKING 0x1, 0x80 ;  /* 0x0042000000007b1d */ /* 0x002fec0000010000 */
[----:B------:R-:W-:Y:S05]  /*8730*/  @P0 BRA `(.L_x_128) ;  /* 0x0000000000400947 */ /* 0x000fea0003800000 */
[----:B------:R-:W-:Y:S01]  /*8740*/  R2UR UR10, R83 ;  /* 0x00000000530a72ca */ /* 0x000fe200000e0000 */
[----:B------:R-:W-:Y:S01]  /*8750*/  UIADD3 UR4, UP0, UPT, UR62, 0x780, URZ ;  /* 0x000007803e047890 */ /* 0x000fe2000ff1e0ff */
[----:B------:R-:W-:Y:S01]  /*8760*/  R2UR UR11, R82 ;  /* 0x00000000520b72ca */ /* 0x000fe200000e0000 */
[----:B------:R-:W-:Y:S01]  /*8770*/  UIADD3 UR8, UPT, UPT, UR44, 0x2200, URZ ;  /* 0x000022002c087890 */ /* 0x000fe2000fffe0ff */
[----:B------:R-:W-:Y:S01]  /*8780*/  R2UR UR12, R80 ;  /* 0x00000000500c72ca */ /* 0x000fe200000e0000 */
[----:B------:R-:W-:Y:S01]  /*8790*/  UIADD3 UR9, UPT, UPT, UR46, 0x10, URZ ;  /* 0x000000102e097890 */ /* 0x000fe2000fffe0ff */
[----:B------:R-:W-:Y:S01]  /*87a0*/  R2UR UR13, R81 ;  /* 0x00000000510d72ca */ /* 0x000fe200000e0000 */
[----:B------:R-:W-:Y:S02]  /*87b0*/  UIADD3.X UR5, UPT, UPT, URZ, UR63, URZ, UP0, !UPT ;  /* 0x0000003fff057290 */ /* 0x000fe400087fe4ff */
[----:B------:R-:W-:Y:S02]  /*87c0*/  UIADD3 UR6, UPT, UPT, UR44, 0x3200, URZ ;  /* 0x000032002c067890 */ /* 0x000fe4000fffe0ff */
[----:B------:R-:W-:Y:S08]  /*87d0*/  UIADD3 UR7, UPT, UPT, UR46, 0x50, URZ ;  /* 0x000000502e077890 */ /* 0x000ff0000fffe0ff */
[----:B------:R1:W-:Y:S02]  /*87e0*/  UTMASTG.5D.IM2COL [UR8], [UR4] ;  /* 0x00000008040073b5 */ /* 0x0003e40008060000 */
[----:B-1----:R-:W-:Y:S01]  /*87f0*/  UMOV UR8, UR6 ;  /* 0x0000000600087c82 */ /* 0x002fe20008000000 */
[----:B------:R-:W-:Y:S02]  /*8800*/  UMOV UR9, UR7 ;  /* 0x0000000700097c82 */ /* 0x000fe40008000000 */
[----:B------:R1:W-:Y:S01]  /*8810*/  UTMASTG.5D.IM2COL [UR8], [UR4] ;  /* 0x00000008040073b5 */ /* 0x0003e20008060000 */
[----:B------:R0:W-:Y:S01]  /*8820*/  UTMACMDFLUSH ;  /* 0x00000000000079b7 */ /* 0x0001e20000000000 */
[----:B-1----:R-:W-:Y:S04]  /*8830*/  DEPBAR.LE SB0, 0x1 ;  /* 0x000080400000791a */ /* 0x002fe80000000000 */
.L_x_128:
[----:B------:R-:W-:Y:S05]  /*8840*/  BSYNC.RECONVERGENT B0 ;  /* 0x0000000000007941 */ /* 0x000fea0003800200 */
.L_x_127:
[----:B------:R-:W-:Y:S01]  /*8850*/  BAR.SYNC.DEFER_BLOCKING 0x1, 0x80 ;  /* 0x0042000000007b1d */ /* 0x000fe20000010000 */
[----:B------:R-:W-:Y:S04]  /*8860*/  UIADD3 UR4, UPT, UPT, UR47, 0x1, URZ ;  /* 0x000000012f047890 */ /* 0x000fe8000fffe0ff */
[----:B------:R-:W-:Y:S04]  /*8870*/  UISETP.NE.AND UP0, UPT, UR4, 0x4, UPT ;  /* 0x000000040400788c */ /* 0x000fe8000bf05270 */
[----:B------:R-:W-:Y:S01]  /*8880*/  USEL UR45, UR4, URZ, UP0 ;  /* 0x000000ff042d7287 */ /* 0x000fe20008000000 */
[----:B------:R1:W-:Y:S01]  /*8890*/  @P6 SYNCS.ARRIVE.TRANS64.RED.A1T0 RZ, [R92+URZ], RZ ;  /* 0x000000ff5cff69a7 */ /* 0x0003e200081004ff */
[----:B------:R-:W-:Y:S01]  /*88a0*/  BSSY B1, `(.L_x_129) ;  /* 0x0000017000017945 */ /* 0x000fe20003800000 */
[----:B------:R-:W4:Y:S02]  /*88b0*/  @P6 SYNCS.PHASECHK.TRANS64.TRYWAIT P0, [R40+URZ+0xc0], R93 ;  /* 0x0000c05d280065a7 */ /* 0x000f2400080011ff */
[----:B----4-:R-:W-:Y:S01]  /*88c0*/  @P6 SEL R89, RZ, 0x1, !P0 ;  /* 0x00000001ff596807 */ /* 0x010fe20004000000 */
[----:B-1----:R-:W-:Y:S06]  /*88d0*/  @!P6 BRA `(.L_x_130) ;  /* 0x00000000004ce947 */ /* 0x002fec0003800000 */
        /* <DEDUP_REMOVED lines=9> */
[----:B------:R-:W-:Y:S04]  /*8970*/  SHF.L.U32 R5, R70, 0x1f, RZ ;  /* 0x0000001f46057819 */ /* 0x000fe800000006ff */
[----:B------:R-:W1:Y:S02]  /*8980*/  SYNCS.PHASECHK.TRANS64.TRYWAIT P0, [R40+URZ+0xc0], R5 ;  /* 0x0000c005280075a7 */ /* 0x000e6400080011ff */
[----:B-1----:R-:W-:Y:S05]  /*8990*/  @!P0 BRA `(.L_x_133) ;  /* 0x0000002000cc8947 */ /* 0x002fea0003800000 */
.L_x_132:
[----:B------:R-:W-:Y:S05]  /*89a0*/  BSYNC B0 ;  /* 0x0000000000007941 */ /* 0x000fea0003800000 */
.L_x_131:
[----:B------:R-:W-:Y:S02]  /*89b0*/  ISETP.NE.AND P0, PT, R90, RZ, PT ;  /* 0x000000ff5a00720c */ /* 0x000fe40003f05270 */
[----:B------:R-:W-:Y:S11]  /*89c0*/  IADD3 R88, PT, PT, R88, 0x1, RZ ;  /* 0x0000000158587810 */ /* 0x000ff60007ffe0ff */
[----:B------:R4:W1:Y:S04]  /*89d0*/  @P0 LDS.128 R56, [R4] ;  /* 0x0000000004380984 */ /* 0x0008680000000c00 */
[----:B------:R4:W1:Y:S04]  /*89e0*/  @P0 LDS.128 R52, [R3+0x10] ;  /* 0x0000100003340984 */ /* 0x0008680000000c00 */
[----:B------:R4:W1:Y:S04]  /*89f0*/  @P0 LDS.128 R48, [R2+0x20] ;  /* 0x0000200002300984 */ /* 0x0008680000000c00 */
[----:B------:R4:W1:Y:S02]  /*8a00*/  @P0 LDS.128 R44, [R0+0x30] ;  /* 0x00003000002c0984 */ /* 0x0008640000000c00 */
.L_x_130:
[----:B------:R-:W-:Y:S05]  /*8a10*/  BSYNC B1 ;  /* 0x0000000000017941 */ /* 0x000fea0003800000 */
.L_x_129:
[----:B----4-:R-:W-:Y:S05]  /*8a20*/  VIADD R0, R25, 0x20 ;  /* 0x0000002019007836 */ /* 0x010fea0000000000 */
        /* <DEDUP_REMOVED lines=9> */
[----:B------:R-:W4:Y:S01]  /*8ac0*/  LDCU.64 UR6, c[0x4][0x78] ;  /* 0x01000f00ff0677ac */ /* 0x000f220008000a00 */
[----:B------:R-:W2:Y:S01]  /*8ad0*/  LDC.64 R2, c[0x4][R3] ;  /* 0x0100000003027b82 */ /* 0x000ea20000000a00 */
[----:B------:R-:W5:Y:S01]  /*8ae0*/  LDCU.64 UR4, c[0x4][0x10] ;  /* 0x01000200ff0477ac */ /* 0x000f620008000a00 */
[----:B-1----:R-:W-:Y:S01]  /*8af0*/  MOV R5, UR9 ;  /* 0x0000000900057c02 */ /* 0x002fe20008000f00 */
[----:B------:R-:W-:Y:S01]  /*8b00*/  IMAD.U32 R4, RZ, RZ, UR8 ;  /* 0x00000008ff047e24 */ /* 0x000fe2000f8e00ff */
[----:B----4-:R-:W-:Y:S01]  /*8b10*/  MOV R7, UR7 ;  /* 0x0000000700077c02 */ /* 0x010fe20008000f00 */
[----:B------:R-:W-:Y:S01]  /*8b20*/  IMAD.U32 R6, RZ, RZ, UR6 ;  /* 0x00000006ff067e24 */ /* 0x000fe2000f8e00ff */
[----:B-----5:R-:W-:Y:S01]  /*8b30*/  MOV R11, UR5 ;  /* 0x00000005000b7c02 */ /* 0x020fe20008000f00 */
[----:B------:R-:W-:Y:S02]  /*8b40*/  IMAD.U32 R10, RZ, RZ, UR4 ;  /* 0x00000004ff0a7e24 */ /* 0x000fe4000f8e00ff */
[----:B------:R-:W-:Y:S07]  /*8b50*/  LEPC R20, `(.L_x_134) ;  /* 0x000000001014794e */ /* 0x000fee0000000000 */
[----:B--23--:R-:W-:Y:S05]  /*8b60*/  CALL.ABS.NOINC R2 ;  /* 0x0000000002007343 */ /* 0x00cfea0003c00000 */
.L_x_134:
[----:B-1----:R-:W-:Y:S01]  /*8b70*/  LOP3.LUT R20, R56, 0xffffe000, RZ, 0xc0, !PT ;  /* 0xffffe00038147812 */ /* 0x002fe200078ec0ff */
[----:B------:R-:W-:Y:S05]  /*8b80*/  WARPSYNC.ALL ;  /* 0x0000000000007948 */ /* 0x000fea0003800000 */
[----:B------:R-:W-:Y:S01]  /*8b90*/  R2UR UR4, R25 ;  /* 0x00000000190472ca */ /* 0x000fe200000e0000 */
[----:B------:R-:W-:Y:S01]  /*8ba0*/  IMAD.U32 R92, RZ, RZ, UR45 ;  /* 0x0000002dff5c7e24 */ /* 0x000fe2000f8e00ff */
[----:B------:R-:W-:Y:S01]  /*8bb0*/  LOP3.LUT R21, R57, 0xffffe000, RZ, 0xc0, !PT ;  /* 0xffffe00039157812 */ /* 0x000fe200078ec0ff */
[----:B------:R-:W-:Y:S01]  /*8bc0*/  BSSY.RECONVERGENT B0, `(.L_x_135) ;  /* 0x0000063000007945 */ /* 0x000fe20003800200 */
[----:B------:R-:W-:Y:S02]  /*8bd0*/  LOP3.LUT R41, R58, 0xffffe000, RZ, 0xc0, !PT ;  /* 0xffffe0003a297812 */ /* 0x000fe400078ec0ff */
[----:B------:R-:W-:Y:S02]  /*8be0*/  LOP3.LUT R26, R54, 0xffffe000, RZ, 0xc0, !PT ;  /* 0xffffe000361a7812 */ /* 0x000fe400078ec0ff */
[----:B------:R-:W-:Y:S02]  /*8bf0*/  LOP3.LUT R40, R50, 0xffffe000, RZ, 0xc0, !PT ;  /* 0xffffe00032287812 */ /* 0x000fe400078ec0ff */
[----:B------:R-:W-:Y:S02]  /*8c00*/  ISETP.NE.AND P6, PT, R85, RZ, PT ;  /* 0x000000ff5500720c */ /* 0x000fe40003fc5270 */
[----:B------:R-:W-:Y:S01]  /*8c10*/  ISETP.NE.AND P0, PT, R75, RZ, PT ;  /* 0x000000ff4b00720c */ /* 0x000fe20003f05270 */
[----:B------:R-:W1:Y:S01]  /*8c20*/  LDTM.x16 R4, tmem[UR4+0x20] ;  /* 0x00002004000479ee */ /* 0x000e620008240000 */
[----:B------:R-:W-:Y:S09]  /*8c30*/  LEA R93, R88, UR44, 0x3 ;  /* 0x0000002c585d7c11 */ /* 0x000ff2000f8e18ff */
[----:B------:R-:W-:Y:S05]  /*8c40*/  @P6 LEA R92, R92, UR44, 0x3 ;  /* 0x0000002c5c5c6c11 */ /* 0x000fea000f8e18ff */
[----:B------:R-:W-:Y:S05]  /*8c50*/  @P6 VIADD R92, R92, 0xe0 ;  /* 0x000000e05c5c6836 */ /* 0x000fea0000000000 */
[----:B------:R-:W-:Y:S01]  /*8c60*/  @P6 PRMT R92, R91, 0x654, R92 ;  /* 0x000006545b5c6816 */ /* 0x000fe2000000005c */
[C---:B-1----:R-:W-:Y:S01]  /*8c70*/  FMUL R0, R24.reuse, R4 ;  /* 0x0000000418007220 */ /* 0x042fe20000400000 */
[C---:B------:R-:W-:Y:S01]  /*8c80*/  FMUL R2, R24.reuse, R5 ;  /* 0x0000000518027220 */ /* 0x040fe20000400000 */
[C---:B------:R-:W-:Y:S01]  /*8c90*/  FMUL R3, R24.reuse, R10 ;  /* 0x0000000a18037220 */ /* 0x040fe20000400000 */
[----:B------:R-:W-:Y:S01]  /*8ca0*/  FMUL R4, R24, R11 ;  /* 0x0000000b18047220 */ /* 0x000fe20000400000 */
[C---:B--2---:R-:W-:Y:S01]  /*8cb0*/  FFMA R28, R27.reuse, R20, R0 ;  /* 0x000000141b1c7223 */ /* 0x044fe20000000000 */
        /* <DEDUP_REMOVED lines=15> */
[----:B------:R-:W-:Y:S01]  /*8db0*/  FFMA R32, R27, R20, R0 ;  /* 0x000000141b207223 */ /* 0x000fe20000000000 */
[----:B------:R-:W-:Y:S01]  /*8dc0*/  LOP3.LUT R20, R55, 0xffffe000, RZ, 0xc0, !PT ;  /* 0xffffe00037147812 */ /* 0x000fe200078ec0ff */
[C---:B------:R-:W-:Y:S01]  /*8dd0*/  FFMA R33, R27.reuse, R41, R2 ;  /* 0x000000291b217223 */ /* 0x040fe20000000002 */
[C---:B------:R-:W-:Y:S01]  /*8de0*/  FFMA R34, R27.reuse, R26, R3 ;  /* 0x0000001a1b227223 */ /* 0x040fe20000000003 */
[----:B------:R1:W-:Y:S01]  /*8df0*/  STS.128 [R73+0x4000], R28 ;  /* 0x0040001c49007388 */ /* 0x0003e20000000c00 */
[----:B------:R-:W-:Y:S01]  /*8e00*/  LOP3.LUT R26, R48, 0xffffe000, RZ, 0xc0, !PT ;  /* 0xffffe000301a7812 */ /* 0x000fe200078ec0ff */
[----:B------:R-:W-:Y:S01]  /*8e10*/  FFMA R35, R27, R20, R4 ;  /* 0x000000141b237223 */ /* 0x000fe20000000004 */
[C---:B------:R-:W-:Y:S01]  /*8e20*/  FMUL R5, R24.reuse, R12 ;  /* 0x0000000c18057220 */ /* 0x040fe20000400000 */
[C---:B------:R-:W-:Y:S01]  /*8e30*/  FMUL R6, R24.reuse, R13 ;  /* 0x0000000d18067220 */ /* 0x040fe20000400000 */
        /* <DEDUP_REMOVED lines=22> */
[----:B------:R-:W-:Y:S02]  /*8fa0*/  F2FP.TF32.F32.PACK_B R38, R38 ;  /* 0x00000026ff26723e */ /* 0x000fe400024050ff */
[----:B------:R-:W-:Y:S01]  /*8fb0*/  F2FP.TF32.F32.PACK_B R39, R39 ;  /* 0x00000027ff27723e */ /* 0x000fe200024050ff */
[C---:B-1----:R-:W-:Y:S01]  /*8fc0*/  FFMA R28, R27.reuse, R20, R9 ;  /* 0x000000141b1c7223 */ /* 0x042fe20000000009 */
[C---:B------:R-:W-:Y:S01]  /*8fd0*/  FFMA R29, R27.reuse, R21, R10 ;  /* 0x000000151b1d7223 */ /* 0x040fe2000000000a */
[C---:B------:R-:W-:Y:S01]  /*8fe0*/  FFMA R30, R27.reuse, R26, R11 ;  /* 0x0000001a1b1e7223 */ /* 0x040fe2000000000b */
[----:B------:R-:W-:Y:S01]  /*8ff0*/  FFMA R31, R27, R41, R12 ;  /* 0x000000291b1f7223 */ /* 0x000fe2000000000c */
[----:B------:R2:W-:Y:S01]  /*9000*/  STS.128 [R71+0x4020], R36 ;  /* 0x0040202447007388 */ /* 0x0005e20000000c00 */
[----:B------:R-:W-:Y:S02]  /*9010*/  F2FP.TF32.F32.PACK_B R28, R28 ;  /* 0x0000001cff1c723e */ /* 0x000fe400024050ff */
[----:B------:R-:W-:Y:S02]  /*9020*/  F2FP.TF32.F32.PACK_B R29, R29 ;  /* 0x0000001dff1d723e */ /* 0x000fe400024050ff */
[----:B------:R-:W-:Y:S02]  /*9030*/  F2FP.TF32.F32.PACK_B R30, R30 ;  /* 0x0000001eff1e723e */ /* 0x000fe400024050ff */
[----:B------:R-:W-:Y:S02]  /*9040*/  F2FP.TF32.F32.PACK_B R31, R31 ;  /* 0x0000001fff1f723e */ /* 0x000fe400024050ff */
[----:B------:R-:W-:Y:S03]  /*9050*/  @P6 SHF.L.U32 R14, R70, 0x1f, RZ ;  /* 0x0000001f460e6819 */ /* 0x000fe600000006ff */
        /* <DEDUP_REMOVED lines=25> */
.L_x_136:
[----:B------:R-:W-:Y:S05]  /*91f0*/  BSYNC.RECONVERGENT B0 ;  /* 0x0000000000007941 */ /* 0x000fea0003800200 */
.L_x_135:
        /* <DEDUP_REMOVED lines=21> */
.L_x_140:
[----:B------:R-:W-:Y:S05]  /*9350*/  BSYNC B0 ;  /* 0x0000000000007941 */ /* 0x000fea0003800000 */
.L_x_139:
[----:B------:R-:W-:Y:S11]  /*9360*/  ISETP.NE.AND P0, PT, R90, RZ, PT ;  /* 0x000000ff5a00720c */ /* 0x000ff60003f05270 */
[----:B------:R-:W-:Y:S02]  /*9370*/  @!UPT UIADD3 URZ, UPT, UPT, URZ, URZ, URZ ;  /* 0x000000fffffff290 */ /* 0x000fe4000fffe0ff */
[----:B------:R4:W1:Y:S04]  /*9380*/  @P0 LDS.128 R56, [R3] ;  /* 0x0000000003380984 */ /* 0x0008680000000c00 */
[----:B------:R4:W1:Y:S04]  /*9390*/  @P0 LDS.128 R52, [R2+0x10] ;  /* 0x0000100002340984 */ /* 0x0008680000000c00 */
[----:B------:R4:W1:Y:S04]  /*93a0*/  @P0 LDS.128 R48, [R0+0x20] ;  /* 0x0000200000300984 */ /* 0x0008680000000c00 */
[----:B------:R4:W1:Y:S02]  /*93b0*/  @P0 LDS.128 R44, [R88+0x30] ;  /* 0x00003000582c0984 */ /* 0x0008640000000c00 */
.L_x_138:
[----:B------:R-:W-:Y:S05]  /*93c0*/  BSYNC B1 ;  /* 0x0000000000017941 */ /* 0x000fea0003800000 */
.L_x_137:
[----:B----4-:R-:W-:Y:S05]  /*93d0*/  VIADD R0, R25, 0x30 ;  /* 0x0000003019007836 */ /* 0x010fea0000000000 */
[----:B------:R-:W-:Y:S04]  /*93e0*/  SHF.R.U32.HI R0, RZ, 0x15, R0 ;  /* 0x00000015ff007819 */ /* 0x000fe80000011600 */
[----:B------:R-:W-:Y:S11]  /*93f0*/  LOP3.LUT P0, RZ, R0, 0x3, R63, 0x48, !PT ;  /* 0x0000000300ff7812 */ /* 0x000ff6000780483f */
[----:B------:R-:W-:Y:S02]  /*9400*/  @!UPT UIADD3 URZ, UPT, UPT, URZ, URZ, URZ ;  /* 0x000000fffffff290 */ /* 0x000fe4000fffe0ff */
[----:B------:R-:W-:Y:S05]  /*9410*/  @!P0 BRA `(.L_x_142) ;  /* 0x0000000000408947 */ /* 0x000fea0003800000 */
[----:B------:R-:W4:Y:S01]  /*9420*/  LDCU.64 UR8, c[0x4][0x70] ;  /* 0x01000e00ff0877ac */ /* 0x000f220008000a00 */
[----:B------:R-:W-:Y:S01]  /*9430*/  MOV R3, 0x0 ;  /* 0x0000000000037802 */ /* 0x000fe20000000f00 */
[----:B------:R-:W-:Y:S02]  /*9440*/  HFMA2 R12, -RZ, RZ, 0, 5.9604644775390625e-08 ;  /* 0x00000001ff0c7431 */ /* 0x000fe400000001ff */
[----:B------:R-:W-:Y:S02]  /*9450*/  IMAD.MOV.U32 R8, RZ, RZ, 0x192 ;  /* 0x00000192ff087424 */ /* 0x000fe400078e00ff */
[----:B------:R-:W-:Y:S01]  /*9460*/  IMAD.MOV.U32 R13, RZ, RZ, RZ ;  /* 0x000000ffff0d7224 */ /* 0x000fe200078e00ff */
[----:B------:R-:W5:Y:S01]  /*9470*/  LDCU.64 UR6, c[0x4][0x78] ;  /* 0x01000f00ff0677ac */ /* 0x000f620008000a00 */
[----:B------:R-:W2:Y:S01]  /*9480*/  LDC.64 R2, c[0x4][R3] ;  /* 0x0100000003027b82 */ /* 0x000ea20000000a00 */
[----:B------:R-:W3:Y:S01]  /*9490*/  LDCU.64 UR4, c[0x4][0x10] ;  /* 0x01000200ff0477ac */ /* 0x000ee20008000a00 */
[----:B----4-:R-:W-:Y:S01]  /*94a0*/  MOV R5, UR9 ;  /* 0x0000000900057c02 */ /* 0x010fe20008000f00 */
[----:B-1----:R-:W-:Y:S01]  /*94b0*/  IMAD.U32 R4, RZ, RZ, UR8 ;  /* 0x00000008ff047e24 */ /* 0x002fe2000f8e00ff */
[----:B-----5:R-:W-:Y:S01]  /*94c0*/  MOV R7, UR7 ;  /* 0x0000000700077c02 */ /* 0x020fe20008000f00 */
[----:B------:R-:W-:Y:S01]  /*94d0*/  IMAD.U32 R6, RZ, RZ, UR6 ;  /* 0x00000006ff067e24 */ /* 0x000fe2000f8e00ff */
[----:B---3--:R-:W-:Y:S01]  /*94e0*/  MOV R11, UR5 ;  /* 0x00000005000b7c02 */ /* 0x008fe20008000f00 */
[----:B------:R-:W-:Y:S02]  /*94f0*/  IMAD.U32 R10, RZ, RZ, UR4 ;  /* 0x00000004ff0a7e24 */ /* 0x000fe4000f8e00ff */
[----:B------:R-:W-:Y:S07]  /*9500*/  LEPC R20, `(.L_x_142) ;  /* 0x000000001014794e */ /* 0x000fee0000000000 */
[----:B--2---:R-:W-:Y:S05]  /*9510*/  CALL.ABS.NOINC R2 ;  /* 0x0000000002007343 */ /* 0x004fea0003c00000 */
.L_x_142:
[----:B------:R-:W-:Y:S01]  /*9520*/  ISETP.NE.AND P0, PT, R75, RZ, PT ;  /* 0x000000ff4b00720c */ /* 0x000fe20003f05270 */
[----:B------:R-:W-:Y:S05]  /*9530*/  WARPSYNC.ALL ;  /* 0x0000000000007948 */ /* 0x000fea0003800000 */
[----:B------:R-:W-:Y:S01]  /*9540*/  R2UR UR4, R25 ;  /* 0x00000000190472ca */ /* 0x000fe200000e0000 */
[----:B------:R-:W-:Y:S01]  /*9550*/  VIADD R87, R87, 0x130 ;  /* 0x0000013057577836 */ /* 0x000fe20000000000 */
[----:B-1----:R-:W-:Y:S01]  /*9560*/  LOP3.LUT R0, R56, 0xffffe000, RZ, 0xc0, !PT ;  /* 0xffffe00038007812 */ /* 0x002fe200078ec0ff */
[----:B------:R-:W-:Y:S01]  /*9570*/  BSSY.RECONVERGENT B0, `(.L_x_143) ;  /* 0x0000060000007945 */ /* 0x000fe20003800200 */
[----:B------:R-:W-:Y:S02]  /*9580*/  LOP3.LUT R2, R57, 0xffffe000, RZ, 0xc0, !PT ;  /* 0xffffe00039027812 */ /* 0x000fe400078ec0ff */
[----:B------:R-:W-:Y:S02]  /*9590*/  LOP3.LUT R3, R58, 0xffffe000, RZ, 0xc0, !PT ;  /* 0xffffe0003a037812 */ /* 0x000fe400078ec0ff */
[----:B------:R-:W-:Y:S02]  /*95a0*/  LOP3.LUT R20, R59, 0xffffe000, RZ, 0xc0, !PT ;  /* 0xffffe0003b147812 */ /* 0x000fe400078ec0ff */
[----:B------:R-:W-:Y:S02]  /*95b0*/  LOP3.LUT R21, R52, 0xffffe000, RZ, 0xc0, !PT ;  /* 0xffffe00034157812 */ /* 0x000fe400078ec0ff */
[----:B------:R-:W-:Y:S01]  /*95c0*/  LOP3.LUT R26, R53, 0xffffe000, RZ, 0xc0, !PT ;  /* 0xffffe000351a7812 */ /* 0x000fe200078ec0ff */
[----:B------:R-:W1:Y:S01]  /*95d0*/  LDTM.x16 R4, tmem[UR4+0x30] ;  /* 0x00003004000479ee */ /* 0x000e620008240000 */
[----:B--2---:R-:W-:Y:S01]  /*95e0*/  LOP3.LUT R29, R54, 0xffffe000, RZ, 0xc0, !PT ;  /* 0xffffe000361d7812 */ /* 0x004fe200078ec0ff */
[----:B------:R-:W-:Y:S01]  /*95f0*/  NOP ;  /* 0x0000000000007918 */ /* 0x000fe20000000000 */
[----:B------:R-:W-:Y:S02]  /*9600*/  LOP3.LUT R28, R55, 0xffffe000, RZ, 0xc0, !PT ;  /* 0xffffe000371c7812 */ /* 0x000fe400078ec0ff */
[----:B------:R-:W-:Y:S02]  /*9610*/  LOP3.LUT R87, R87, 0xfefffff8, RZ, 0xc0, !PT ;  /* 0xfefffff857577812 */ /* 0x000fe400078ec0ff */
[----:B------:R-:W-:Y:S02]  /*9620*/  LOP3.LUT R31, R48, 0xffffe000, RZ, 0xc0, !PT ;  /* 0xffffe000301f7812 */ /* 0x000fe400078ec0ff */
[----:B------:R-:W-:Y:S01]  /*9630*/  LOP3.LUT R30, R49, 0xffffe000, RZ, 0xc0, !PT ;  /* 0xffffe000311e7812 */ /* 0x000fe200078ec0ff */
[----:B-1----:R1:W-:Y:S01]  /*9640*/  SYNCS.ARRIVE.TRANS64.RED.A1T0 RZ, [R87+URZ], RZ ;  /* 0x000000ff57ff79a7 */ /* 0x0023e200081004ff */
[----:B------:R-:W-:Y:S02]  /*9650*/  LOP3.LUT R33, R50, 0xffffe000, RZ, 0xc0, !PT ;  /* 0xffffe00032217812 */ /* 0x000fe400078ec0ff */
[----:B------:R-:W-:Y:S02]  /*9660*/  LOP3.LUT R32, R51, 0xffffe000, RZ, 0xc0, !PT ;  /* 0xffffe00033207812 */ /* 0x000fe400078ec0ff */
[----:B------:R-:W-:Y:S02]  /*9670*/  LOP3.LUT R35, R44, 0xffffe000, RZ, 0xc0, !PT ;  /* 0xffffe0002c237812 */ /* 0x000fe400078ec0ff */
[----:B------:R-:W-:Y:S02]  /*9680*/  LOP3.LUT R34, R45, 0xffffe000, RZ, 0xc0, !PT ;  /* 0xffffe0002d227812 */ /* 0x000fe400078ec0ff */
[----:B------:R-:W-:Y:S02]  /*9690*/  LOP3.LUT R37, R46, 0xffffe000, RZ, 0xc0, !PT ;  /* 0xffffe0002e257812 */ /* 0x000fe400078ec0ff */
[----:B------:R-:W-:Y:S01]  /*96a0*/  LOP3.LUT R36, R47, 0xffffe000, RZ, 0xc0, !PT ;  /* 0xffffe0002f247812 */ /* 0x000fe200078ec0ff */
[C---:B------:R-:W-:Y:S01]  /*96b0*/  FMUL R4, R24.reuse, R4 ;  /* 0x0000000418047220 */ /* 0x040fe20000400000 */
[C---:B------:R-:W-:Y:S01]  /*96c0*/  FMUL R5, R24.reuse, R5 ;  /* 0x0000000518057220 */ /* 0x040fe20000400000 */
[C---:B------:R-:W-:Y:S01]  /*96d0*/  FMUL R6, R24.reuse, R6 ;  /* 0x0000000618067220 */ /* 0x040fe20000400000 */
[C---:B------:R-:W-:Y:S01]  /*96e0*/  FMUL R7, R24.reuse, R7 ;  /* 0x0000000718077220 */ /* 0x040fe20000400000 */
[C---:B------:R-:W-:Y:S01]  /*96f0*/  FFMA R4, R27.reuse, R0, R4 ;  /* 0x000000001b047223 */ /* 0x040fe20000000004 */
[C---:B------:R-:W-:Y:S01]  /*9700*/  FFMA R5, R27.reuse, R2, R5 ;  /* 0x000000021b057223 */ /* 0x040fe20000000005 */
[C---:B------:R-:W-:Y:S01]  /*9710*/  FFMA R6, R27.reuse, R3, R6 ;  /* 0x000000031b067223 */ /* 0x040fe20000000006 */
[C---:B------:R-:W-:Y:S01]  /*9720*/  FFMA R7, R27.reuse, R20, R7 ;  /* 0x000000141b077223 */ /* 0x040fe20000000007 */
[C---:B------:R-:W-:Y:S01]  /*9730*/  FMUL R8, R24.reuse, R8 ;  /* 0x0000000818087220 */ /* 0x040fe20000400000 */
[C---:B------:R-:W-:Y:S01]  /*9740*/  FMUL R9, R24.reuse, R9 ;  /* 0x0000000918097220 */ /* 0x040fe20000400000 */
[C---:B------:R-:W-:Y:S01]  /*9750*/  FMUL R10, R24.reuse, R10 ;  /* 0x0000000a180a7220 */ /* 0x040fe20000400000 */
[C---:B------:R-:W-:Y:S01]  /*9760*/  FMUL R11, R24.reuse, R11 ;  /* 0x0000000b180b7220 */ /* 0x040fe20000400000 */
[----:B------:R-:W-:Y:S01]  /*9770*/  F2FP.TF32.F32.PACK_B R4, R4 ;  /* 0x00000004ff04723e */ /* 0x000fe200024050ff */
[C---:B------:R-:W-:Y:S01]  /*9780*/  FFMA R8, R27.reuse, R21, R8 ;  /* 0x000000151b087223 */ /* 0x040fe20000000008 */
[----:B------:R-:W-:Y:S01]  /*9790*/  F2FP.TF32.F32.PACK_B R5, R5 ;  /* 0x00000005ff05723e */ /* 0x000fe200024050ff */
[C---:B------:R-:W-:Y:S01]  /*97a0*/  FFMA R9, R27.reuse, R26, R9 ;  /* 0x0000001a1b097223 */ /* 0x040fe20000000009 */
[----:B------:R-:W-:Y:S01]  /*97b0*/  F2FP.TF32.F32.PACK_B R6, R6 ;  /* 0x00000006ff06723e */ /* 0x000fe200024050ff */
[C---:B------:R-:W-:Y:S01]  /*97c0*/  FFMA R10, R27.reuse, R29, R10 ;  /* 0x0000001d1b0a7223 */ /* 0x040fe2000000000a */
[----:B------:R-:W-:Y:S01]  /*97d0*/  F2FP.TF32.F32.PACK_B R7, R7 ;  /* 0x00000007ff07723e */ /* 0x000fe200024050ff */
[C---:B------:R-:W-:Y:S01]  /*97e0*/  FFMA R11, R27.reuse, R28, R11 ;  /* 0x0000001c1b0b7223 */ /* 0x040fe2000000000b */
[C---:B------:R-:W-:Y:S01]  /*97f0*/  FMUL R12, R24.reuse, R12 ;  /* 0x0000000c180c7220 */ /* 0x040fe20000400000 */
[----:B------:R-:W-:Y:S01]  /*9800*/  F2FP.TF32.F32.PACK_B R8, R8 ;  /* 0x00000008ff08723e */ /* 0x000fe200024050ff */
[C---:B------:R-:W-:Y:S01]  /*9810*/  FMUL R13, R24.reuse, R13 ;  /* 0x0000000d180d7220 */ /* 0x040fe20000400000 */
[----:B------:R1:W-:Y:S01]  /*9820*/  STS.128 [R73+0x6000], R4 ;  /* 0x0060000449007388 */ /* 0x0003e20000000c00 */
        /* <DEDUP_REMOVED lines=8> */
[C---:B------:R-:W-:Y:S01]  /*98b0*/  FFMA R15, R27.reuse, R32, R15 ;  /* 0x000000201b0f7223 */ /* 0x040fe2000000000f */
[C---:B------:R-:W-:Y:S01]  /*98c0*/  FMUL R16, R24.reuse, R16 ;  /* 0x0000001018107220 */ /* 0x040fe20000400000 */
[----:B------:R-:W-:Y:S01]  /*98d0*/  F2FP.TF32.F32.PACK_B R12, R12 ;  /* 0x0000000cff0c723e */ /* 0x000fe200024050ff */
[----:B------:R1:W-:Y:S01]  /*98e0*/  STS.128 [R72+0x6010], R8 ;  /* 0x0060100848007388 */ /* 0x0003e20000000c00 */
[C---:B------:R-:W-:Y:S01]  /*98f0*/  FMUL R17, R24.reuse, R17 ;  /* 0x0000001118117220 */ /* 0x040fe20000400000 */
[C---:B------:R-:W-:Y:S01]  /*9900*/  FMUL R18, R24.reuse, R18 ;  /* 0x0000001218127220 */ /* 0x040fe20000400000 */
[----:B------:R-:W-:Y:S01]  /*9910*/  FMUL R19, R24, R19 ;  /* 0x0000001318137220 */ /* 0x000fe20000400000 */
[----:B------:R-:W-:Y:S01]  /*9920*/  F2FP.TF32.F32.PACK_B R13, R13 ;  /* 0x0000000dff0d723e */ /* 0x000fe200024050ff */
[C---:B------:R-:W-:Y:S01]  /*9930*/  FFMA R16, R27.reuse, R35, R16 ;  /* 0x000000231b107223 */ /* 0x040fe20000000010 */
[----:B------:R-:W-:Y:S01]  /*9940*/  F2FP.TF32.F32.PACK_B R14, R14 ;  /* 0x0000000eff0e723e */ /* 0x000fe200024050ff */
[C---:B------:R-:W-:Y:S01]  /*9950*/  FFMA R17, R27.reuse, R34, R17 ;  /* 0x000000221b117223 */ /* 0x040fe20000000011 */
[----:B------:R-:W-:Y:S01]  /*9960*/  F2FP.TF32.F32.PACK_B R15, R15 ;  /* 0x0000000fff0f723e */ /* 0x000fe200024050ff */
[C---:B------:R-:W-:Y:S01]  /*9970*/  FFMA R18, R27.reuse, R37, R18 ;  /* 0x000000251b127223 */ /* 0x040fe20000000012 */
[----:B------:R-:W-:Y:S01]  /*9980*/  FFMA R19, R27, R36, R19 ;  /* 0x000000241b137223 */ /* 0x000fe20000000013 */
[----:B------:R-:W-:Y:S02]  /*9990*/  F2FP.TF32.F32.PACK_B R16, R16 ;  /* 0x00000010ff10723e */ /* 0x000fe400024050ff */
        /* <DEDUP_REMOVED lines=24> */
[----:B--2---:R-:W-:Y:S01]  /*9b20*/  UMOV UR8, UR6 ;  /* 0x0000000600087c82 */ /* 0x004fe20008000000 */
[----:B------:R-:W-:Y:S02]  /*9b30*/  UMOV UR9, UR7 ;  /* 0x0000000700097c82 */ /* 0x000fe40008000000 */
[----:B------:R2:W-:Y:S01]  /*9b40*/  UTMASTG.5D.IM2COL [UR8], [UR4] ;  /* 0x00000008040073b5 */ /* 0x0005e20008060000 */
[----:B------:R0:W-:Y:S01]  /*9b50*/  UTMACMDFLUSH ;  /* 0x00000000000079b7 */ /* 0x0001e20000000000 */
[----:B--2---:R-:W-:Y:S04]  /*9b60*/  DEPBAR.LE SB0, 0x1 ;  /* 0x000080400000791a */ /* 0x004fe80000000000 */
.L_x_144:
[----:B------:R-:W-:Y:S05]  /*9b70*/  BSYNC.RECONVERGENT B0 ;  /* 0x0000000000007941 */ /* 0x000fea0003800200 */
.L_x_143:
[----:B------:R-:W-:Y:S01]  /*9b80*/  BAR.SYNC.DEFER_BLOCKING 0x1, 0x80 ;  /* 0x0042000000007b1d */ /* 0x000fe20000010000 */
[----:B------:R-:W-:Y:S01]  /*9b90*/  UISETP.NE.AND UP0, UPT, UR49, -0x4, UPT ;  /* 0xfffffffc3100788c */ /* 0x000fe2000bf05270 */
[----:B------:R-:W-:Y:S08]  /*9ba0*/  IADD3 R0, PT, PT, R22, 0x1, RZ ;  /* 0x0000000116007810 */ /* 0x000ff00007ffe0ff */
[----:B------:R-:W-:Y:S05]  /*9bb0*/  BRA.U !UP0, `(.L_x_145) ;  /* 0x0000000108247547 */ /* 0x000fea000b800000 */
[----:B------:R-:W-:Y:S01]  /*9bc0*/  ISETP.NE.AND P0, PT, R85, RZ, PT ;  /* 0x000000ff5500720c */ /* 0x000fe20003f05270 */
[----:B------:R-:W-:Y:S01]  /*9bd0*/  IMAD.U32 R2, RZ, RZ, UR47 ;  /* 0x0000002fff027e24 */ /* 0x000fe2000f8e00ff */
[----:B------:R-:W-:Y:S04]  /*9be0*/  UIADD3 UR4, UPT, UPT, UR47, 0x1, URZ ;  /* 0x000000012f047890 */ /* 0x000fe8000fffe0ff */
[----:B------:R-:W-:Y:S04]  /*9bf0*/  UISETP.NE.AND UP0, UPT, UR4, 0x4, UPT ;  /* 0x000000040400788c */ /* 0x000fe8000bf05270 */
[----:B------:R-:W-:Y:S03]  /*9c00*/  USEL UR47, UR4, URZ, UP0 ;  /* 0x000000ff042f7287 */ /* 0x000fe60008000000 */
[----:B------:R-:W-:Y:S05]  /*9c10*/  @P0 LEA R2, R2, UR44, 0x3 ;  /* 0x0000002c02020c11 */ /* 0x000fea000f8e18ff */
[----:B------:R-:W-:Y:S05]  /*9c20*/  @P0 VIADD R2, R2, 0xe0 ;  /* 0x000000e002020836 */ /* 0x000fea0000000000 */
[----:B------:R-:W-:Y:S04]  /*9c30*/  @P0 PRMT R2, R91, 0x654, R2 ;  /* 0x000006545b020816 */ /* 0x000fe80000000002 */
[----:B------:R2:W-:Y:S03]  /*9c40*/  @P0 SYNCS.ARRIVE.TRANS64.RED.A1T0 RZ, [R2+URZ], RZ ;  /* 0x000000ff02ff09a7 */ /* 0x0005e600081004ff */
.L_x_145:
[----:B------:R-:W-:Y:S01]  /*9c50*/  R2UR UR5, R64 ;  /* 0x00000000400572ca */ /* 0x000fe200000e0000 */
[----:B------:R-:W-:Y:S01]  /*9c60*/  UISETP.NE.AND UP0, UPT, UR58, URZ, UPT ;  /* 0x000000ff3a00728c */ /* 0x000fe2000bf05270 */
[----:B------:R-:W-:Y:S01]  /*9c70*/  R2UR UR4, R65 ;  /* 0x00000000410472ca */ /* 0x000fe200000e0000 */
[----:B------:R-:W-:Y:S01]  /*9c80*/  UIADD3 UR49, UPT, UPT, UR49, 0x4, URZ ;  /* 0x0000000431317890 */ /* 0x000fe2000fffe0ff */
[----:B------:R-:W-:Y:S01]  /*9c90*/  ISETP.NE.AND P0, PT, R0, 0x2, PT ;  /* 0x000000020000780c */ /* 0x000fe20003f05270 */
[----:B------:R-:W-:Y:S01]  /*9ca0*/  UMOV UR45, UR59 ;  /* 0x0000003b002d7c82 */ /* 0x000fe20008000000 */
[----:B------:R-:W-:Y:S02]  /*9cb0*/  LOP3.LUT R68, R68, 0x1, RZ, 0x3c, !PT ;  /* 0x0000000144447812 */ /* 0x000fe400078e3cff */
[----:B--2---:R-:W-:Y:S02]  /*9cc0*/  SEL R2, RZ, 0x1, P0 ;  /* 0x00000001ff027807 */ /* 0x004fe40000000000 */
[----:B------:R-:W-:Y:S02]  /*9cd0*/  SEL R22, R0, RZ, P0 ;  /* 0x000000ff00167207 */ /* 0x000fe40000000000 */
[----:B------:R-:W-:Y:S01]  /*9ce0*/  LOP3.LUT R69, R69, R2, RZ, 0x3c, !PT ;  /* 0x0000000245457212 */ /* 0x000fe200078e3cff */
[----:B------:R-:W-:Y:S02]  /*9cf0*/  UIADD3 UR19, UPT, UPT, UR36, UR5, URZ ;  /* 0x0000000524137290 */ /* 0x000fe4000fffe0ff */
[----:B------:R-:W-:Y:S01]  /*9d00*/  UIADD3 UR48, UPT, UPT, UR37, UR4, URZ ;  /* 0x0000000425307290 */ /* 0x000fe2000fffe0ff */
[----:B------:R-:W-:Y:S11]  /*9d10*/  BRA.U UP0, `(.L_x_146) ;  /* 0xffffffc9001c7547 */ /* 0x000ff6000b83ffff */
[----:B------:R-:W-:-:S13]  /*9d20*/  R2UR UR4, R66 ;  /* 0x00000000420472ca */ /* 0x000fda00000e0000 */
[----:B------:R-:W-:-:S09]  /*9d30*/  UISETP.NE.AND UP0, UPT, UR4, URZ, UPT ;  /* 0x000000ff0400728c */ /* 0x000fd2000bf05270 */
[----:B------:R-:W-:Y:S05]  /*9d40*/  BRA.U !UP0, `(.L_x_147) ;  /* 0x0000000108487547 */ /* 0x000fea000b800000 */
[----:B------:R-:W2:Y:S02]  /*9d50*/  LDCU.64 UR4, c[0x0][0x990] ;  /* 0x00013200ff0477ac */ /* 0x000ea40008000a00 */
[----:B--2---:R-:W-:-:S04]  /*9d60*/  UISETP.NE.U32.AND UP0, UPT, UR4, URZ, UPT ;  /* 0x000000ff0400728c */ /* 0x004fc8000bf05070 */
[----:B------:R-:W-:-:S09]  /*9d70*/  UISETP.NE.AND.EX UP0, UPT, UR5, URZ, UPT, UP0 ;  /* 0x000000ff0500728c */ /* 0x000fd2000bf05300 */
[----:B------:R-:W-:Y:S05]  /*9d80*/  BRA.U UP0, `(.L_x_148) ;  /* 0x00000001000c7547 */ /* 0x000fea000b800000 */
[----:B------:R-:W-:-:S13]  /*9d90*/  FSETP.NEU.AND P0, PT, R27, RZ, PT ;  /* 0x000000ff1b00720b */ /* 0x000fda0003f0d000 */
[----:B------:R-:W-:Y:S05]  /*9da0*/  @!P0 EXIT ;  /* 0x000000000000894d */ /* 0x000fea0003800000 */
[----:B------:R-:W-:Y:S05]  /*9db0*/  BRA `(.L_x_147) ;  /* 0x00000000002c7947 */ /* 0x000fea0003800000 */
.L_x_148:
[----:B------:R-:W-:Y:S01]  /*9dc0*/  ISETP.NE.AND P0, PT, R84, RZ, PT ;  /* 0x000000ff5400720c */ /* 0x000fe20003f05270 */
[----:B------:R-:W-:-:S12]  /*9dd0*/  BSSY.RECONVERGENT B0, `(.L_x_147) ;  /* 0x0000009000007945 */ /* 0x000fd80003800200 */
[----:B------:R-:W-:Y:S05]  /*9de0*/  @P0 BRA `(.L_x_149) ;  /* 0x0000000000140947 */ /* 0x000fea0003800000 */
[----:B------:R-:W2:Y:S02]  /*9df0*/  LDCU.64 UR4, c[0x0][0x988] ;  /* 0x00013100ff0477ac */ /* 0x000ea40008000a00 */
[----:B--2---:R-:W-:-:S04]  /*9e00*/  ISETP.NE.U32.AND P0, PT, RZ, UR4, PT ;  /* 0x00000004ff007c0c */ /* 0x004fc8000bf05070 */
[----:B------:R-:W-:-:S13]  /*9e10*/  ISETP.NE.AND.EX P0, PT, RZ, UR5, PT, P0 ;  /* 0x00000005ff007c0c */ /* 0x000fda000bf05300 */
[----:B------:R-:W-:Y:S05]  /*9e20*/  @!P0 EXIT ;  /* 0x000000000000894d */ /* 0x000fea0003800000 */
[----:B------:R-:W-:Y:S05]  /*9e30*/  BRA `(.L_x_150) ;  /* 0x0000000000087947 */ /* 0x000fea0003800000 */
.L_x_149:
[----:B------:R-:W-:-:S13]  /*9e40*/  FSETP.NEU.AND P0, PT, R27, RZ, PT ;  /* 0x000000ff1b00720b */ /* 0x000fda0003f0d000 */
[----:B------:R-:W-:Y:S05]  /*9e50*/  @!P0 EXIT ;  /* 0x000000000000894d */ /* 0x000fea0003800000 */
.L_x_150:
[----:B------:R-:W-:Y:S05]  /*9e60*/  BSYNC.RECONVERGENT B0 ;  /* 0x0000000000007941 */ /* 0x000fea0003800200 */
.L_x_147:
[----:B------:R-:W2:Y:S01]  /*9e70*/  S2UR UR5, SR_CgaCtaId ;  /* 0x00000000000579c3 */ /* 0x000ea20000008800 */
[----:B------:R-:W-:Y:S01]  /*9e80*/  ULEA UR4, UR47, UR44, 0x3 ;  /* 0x0000002c2f047291 */ /* 0x000fe2000f8e18ff */
[----:B------:R-:W-:-:S04]  /*9e90*/  DEPBAR.LE SB0, 0x0 ;  /* 0x000080000000791a */ /* 0x000fc80000000000 */
[----:B------:R-:W-:-:S04]  /*9ea0*/  UIADD3 UR4, UPT, UPT, UR4, 0xe0, URZ ;  /* 0x000000e004047890 */ /* 0x000fc8000fffe0ff */
[----:B--2---:R-:W-:-:S09]  /*9eb0*/  UPRMT UR4, UR5, 0x654, UR4 ;  /* 0x0000065405047896 */ /* 0x004fd20008000004 */
[----:B------:R-:W-:Y:S01]  /*9ec0*/  SYNCS.ARRIVE.TRANS64.RED.A1T0 RZ, [UR4], RZ ;  /* 0x000000ffffff79a7 */ /* 0x000fe20008100404 */
[----:B------:R-:W-:Y:S05]  /*9ed0*/  EXIT ;  /* 0x000000000000794d */ /* 0x000fea0003800000 */
.L_x_25:
[----:B------:R-:W-:Y:S07]  /*9ee0*/  MOV R0, UR17 ;  /* 0x0000001100007c02 */ /* 0x000fee0008000f00 */
.L_x_151:
[----:B--2---:R2:W4:Y:S02]  /*9ef0*/  SYNCS.PHASECHK.TRANS64.TRYWAIT P0, [R0+URZ+0x60], R5 ;  /* 0x00006005000075a7 */ /* 0x00452400080011ff */
[----:B----4-:R-:W-:Y:S05]  /*9f00*/  @!P0 NANOSLEEP.SYNCS 0x989680 ;  /* 0x009896800000895d */ /* 0x010fea0003900000 */
[----:B------:R-:W4:Y:S02]  /*9f10*/  @!P0 SYNCS.PHASECHK.TRANS64 P0, [R0+URZ+0x60], R5 ;  /* 0x00006005000085a7 */ /* 0x000f2400080010ff */
[----:B----4-:R-:W-:Y:S05]  /*9f20*/  @!P0 BRA `(.L_x_151) ;  /* 0xfffffffc00f08947 */ /* 0x010fea000383ffff */
[----:B------:R-:W-:Y:S05]  /*9f30*/  BRA `(.L_x_24) ;  /* 0xffffff7c00747947 */ /* 0x000fea000383ffff */
.L_x_32:
[----:B------:R-:W-:Y:S07]  /*9f40*/  MOV R0, UR9 ;  /* 0x0000000900007c02 */ /* 0x000fee0008000f00 */
.L_x_152:
[----:B--2---:R2:W4:Y:S02]  /*9f50*/  SYNCS.PHASECHK.TRANS64.TRYWAIT P0, [R0+URZ+0x60], R5 ;  /* 0x00006005000075a7 */ /* 0x00452400080011ff */
[----:B----4-:R-:W-:Y:S05]  /*9f60*/  @!P0 NANOSLEEP.SYNCS 0x989680 ;  /* 0x009896800000895d */ /* 0x010fea0003900000 */
[----:B------:R-:W4:Y:S02]  /*9f70*/  @!P0 SYNCS.PHASECHK.TRANS64 P0, [R0+URZ+0x60], R5 ;  /* 0x00006005000085a7 */ /* 0x000f2400080010ff */
[----:B----4-:R-:W-:Y:S05]  /*9f80*/  @!P0 BRA `(.L_x_152) ;  /* 0xfffffffc00f08947 */ /* 0x010fea000383ffff */
[----:B------:R-:W-:Y:S05]  /*9f90*/  BRA `(.L_x_31) ;  /* 0xffffff8400347947 */ /* 0x000fea000383ffff */
.L_x_37:
[----:B------:R-:W-:-:S07]  /*9fa0*/  MOV R0, UR45 ;  /* 0x0000002d00007c02 */ /* 0x000fce0008000f00 */
.L_x_153:
[----:B-1----:R1:W2:Y:S02]  /*9fb0*/  SYNCS.PHASECHK.TRANS64.TRYWAIT P0, [R0+URZ+0x110], R3 ;  /* 0x00011003000075a7 */ /* 0x0022a400080011ff */
[----:B--2---:R-:W-:Y:S05]  /*9fc0*/  @!P0 NANOSLEEP.SYNCS 0x989680 ;  /* 0x009896800000895d */ /* 0x004fea0003900000 */
[----:B------:R-:W2:Y:S02]  /*9fd0*/  @!P0 SYNCS.PHASECHK.TRANS64 P0, [R0+URZ+0x110], R3 ;  /* 0x00011003000085a7 */ /* 0x000ea400080010ff */
[----:B--2---:R-:W-:Y:S05]  /*9fe0*/  @!P0 BRA `(.L_x_153) ;  /* 0xfffffffc00f08947 */ /* 0x004fea000383ffff */
[----:B------:R-:W-:Y:S05]  /*9ff0*/  BRA `(.L_x_154) ;  /* 0xffffff8800407947 */ /* 0x000fea000383ffff */
.L_x_41:
[----:B------:R-:W-:-:S07]  /*a000*/  MOV R0, UR4 ;  /* 0x0000000400007c02 */ /* 0x000fce0008000f00 */
.L_x_155:
[----:B-1----:R1:W2:Y:S02]  /*a010*/  SYNCS.PHASECHK.TRANS64.TRYWAIT P0, [R0+URZ], R3 ;  /* 0x00000003000075a7 */ /* 0x0022a400080011ff */
[----:B--2---:R-:W-:Y:S05]  /*a020*/  @!P0 NANOSLEEP.SYNCS 0x989680 ;  /* 0x009896800000895d */ /* 0x004fea0003900000 */
[----:B------:R-:W2:Y:S02]  /*a030*/  @!P0 SYNCS.PHASECHK.TRANS64 P0, [R0+URZ], R3 ;  /* 0x00000003000085a7 */ /* 0x000ea400080010ff */
[----:B--2---:R-:W-:Y:S05]  /*a040*/  @!P0 BRA `(.L_x_155) ;  /* 0xfffffffc00f08947 */ /* 0x004fea000383ffff */
[----:B------:R-:W-:Y:S05]  /*a050*/  BRA `(.L_x_156) ;  /* 0xffffff8c00d87947 */ /* 0x000fea000383ffff */
.L_x_42:
[----:B------:R-:W-:-:S07]  /*a060*/  MOV R0, UR5 ;  /* 0x0000000500007c02 */ /* 0x000fce0008000f00 */
.L_x_157:
[----:B-1----:R1:W2:Y:S02]  /*a070*/  SYNCS.PHASECHK.TRANS64.TRYWAIT P0, [R0+URZ], R3 ;  /* 0x00000003000075a7 */ /* 0x0022a400080011ff */
[----:B--2---:R-:W-:Y:S05]  /*a080*/  @!P0 NANOSLEEP.SYNCS 0x989680 ;  /* 0x009896800000895d */ /* 0x004fea0003900000 */
[----:B------:R-:W2:Y:S02]  /*a090*/  @!P0 SYNCS.PHASECHK.TRANS64 P0, [R0+URZ], R3 ;  /* 0x00000003000085a7 */ /* 0x000ea400080010ff */
[----:B--2---:R-:W-:Y:S05]  /*a0a0*/  @!P0 BRA `(.L_x_157) ;  /* 0xfffffffc00f08947 */ /* 0x004fea000383ffff */
[----:B------:R-:W-:Y:S05]  /*a0b0*/  BRA `(.L_x_158) ;  /* 0xffffff8c00e87947 */ /* 0x000fea000383ffff */
.L_x_43:
[----:B------:R-:W-:-:S07]  /*a0c0*/  MOV R0, UR5 ;  /* 0x0000000500007c02 */ /* 0x000fce0008000f00 */
.L_x_159:
[----:B-1----:R1:W2:Y:S02]  /*a0d0*/  SYNCS.PHASECHK.TRANS64.TRYWAIT P0, [R0+URZ], R3 ;  /* 0x00000003000075a7 */ /* 0x0022a400080011ff */
[----:B--2---:R-:W-:Y:S05]  /*a0e0*/  @!P0 NANOSLEEP.SYNCS 0x989680 ;  /* 0x009896800000895d */ /* 0x004fea0003900000 */
[----:B------:R-:W2:Y:S02]  /*a0f0*/  @!P0 SYNCS.PHASECHK.TRANS64 P0, [R0+URZ], R3 ;  /* 0x00000003000085a7 */ /* 0x000ea400080010ff */
[----:B--2---:R-:W-:Y:S05]  /*a100*/  @!P0 BRA `(.L_x_159) ;  /* 0xfffffffc00f08947 */ /* 0x004fea000383ffff */
[----:B------:R-:W-:Y:S05]  /*a110*/  BRA `(.L_x_160) ;  /* 0xffffff8c00f87947 */ /* 0x000fea000383ffff */
.L_x_44:
[----:B------:R-:W-:-:S07]  /*a120*/  MOV R0, UR5 ;  /* 0x0000000500007c02 */ /* 0x000fce0008000f00 */
.L_x_161:
[----:B-1----:R1:W2:Y:S02]  /*a130*/  SYNCS.PHASECHK.TRANS64.TRYWAIT P0, [R0+URZ], R3 ;  /* 0x00000003000075a7 */ /* 0x0022a400080011ff */
[----:B--2---:R-:W-:Y:S05]  /*a140*/  @!P0 NANOSLEEP.SYNCS 0x989680 ;  /* 0x009896800000895d */ /* 0x004fea0003900000 */
[----:B------:R-:W2:Y:S02]  /*a150*/  @!P0 SYNCS.PHASECHK.TRANS64 P0, [R0+URZ], R3 ;  /* 0x00000003000085a7 */ /* 0x000ea400080010ff */
[----:B--2---:R-:W-:Y:S05]  /*a160*/  @!P0 BRA `(.L_x_161) ;  /* 0xfffffffc00f08947 */ /* 0x004fea000383ffff */
[----:B------:R-:W-:Y:S05]  /*a170*/  BRA `(.L_x_162) ;  /* 0xffffff9000087947 */ /* 0x000fea000383ffff */
.L_x_45:
[----:B------:R-:W-:-:S07]  /*a180*/  MOV R0, UR5 ;  /* 0x0000000500007c02 */ /* 0x000fce0008000f00 */
.L_x_163:
[----:B-1----:R1:W2:Y:S02]  /*a190*/  SYNCS.PHASECHK.TRANS64.TRYWAIT P0, [R0+URZ], R3 ;  /* 0x00000003000075a7 */ /* 0x0022a400080011ff */
[----:B--2---:R-:W-:Y:S05]  /*a1a0*/  @!P0 NANOSLEEP.SYNCS 0x989680 ;  /* 0x009896800000895d */ /* 0x004fea0003900000 */
[----:B------:R-:W2:Y:S02]  /*a1b0*/  @!P0 SYNCS.PHASECHK.TRANS64 P0, [R0+URZ], R3 ;  /* 0x00000003000085a7 */ /* 0x000ea400080010ff */
[----:B--2---:R-:W-:Y:S05]  /*a1c0*/  @!P0 BRA `(.L_x_163) ;  /* 0xfffffffc00f08947 */ /* 0x004fea000383ffff */
[----:B------:R-:W-:Y:S05]  /*a1d0*/  BRA `(.L_x_164) ;  /* 0xffffff9000187947 */ /* 0x000fea000383ffff */
.L_x_46:
[----:B------:R-:W-:-:S07]  /*a1e0*/  MOV R0, UR5 ;  /* 0x0000000500007c02 */ /* 0x000fce0008000f00 */
.L_x_165:
[----:B-1----:R1:W2:Y:S02]  /*a1f0*/  SYNCS.PHASECHK.TRANS64.TRYWAIT P0, [R0+URZ], R3 ;  /* 0x00000003000075a7 */ /* 0x0022a400080011ff */
[----:B--2---:R-:W-:Y:S05]  /*a200*/  @!P0 NANOSLEEP.SYNCS 0x989680 ;  /* 0x009896800000895d */ /* 0x004fea0003900000 */
[----:B------:R-:W2:Y:S02]  /*a210*/  @!P0 SYNCS.PHASECHK.TRANS64 P0, [R0+URZ], R3 ;  /* 0x00000003000085a7 */ /* 0x000ea400080010ff */
[----:B--2---:R-:W-:Y:S05]  /*a220*/  @!P0 BRA `(.L_x_165) ;  /* 0xfffffffc00f08947 */ /* 0x004fea000383ffff */
[----:B------:R-:W-:Y:S05]  /*a230*/  BRA `(.L_x_166) ;  /* 0xffffff9000287947 */ /* 0x000fea000383ffff */
.L_x_47:
[----:B------:R-:W-:-:S07]  /*a240*/  MOV R0, UR5 ;  /* 0x0000000500007c02 */ /* 0x000fce0008000f00 */
.L_x_167:
[----:B-1----:R1:W2:Y:S02]  /*a250*/  SYNCS.PHASECHK.TRANS64.TRYWAIT P0, [R0+URZ], R3 ;  /* 0x00000003000075a7 */ /* 0x0022a400080011ff */
[----:B--2---:R-:W-:Y:S05]  /*a260*/  @!P0 NANOSLEEP.SYNCS 0x989680 ;  /* 0x009896800000895d */ /* 0x004fea0003900000 */
[----:B------:R-:W2:Y:S02]  /*a270*/  @!P0 SYNCS.PHASECHK.TRANS64 P0, [R0+URZ], R3 ;  /* 0x00000003000085a7 */ /* 0x000ea400080010ff */
[----:B--2---:R-:W-:Y:S05]  /*a280*/  @!P0 BRA `(.L_x_167) ;  /* 0xfffffffc00f08947 */ /* 0x004fea000383ffff */
[----:B------:R-:W-:Y:S05]  /*a290*/  BRA `(.L_x_168) ;  /* 0xffffff9000387947 */ /* 0x000fea000383ffff */
.L_x_48:
[----:B------:R-:W-:-:S07]  /*a2a0*/  MOV R0, UR5 ;  /* 0x0000000500007c02 */ /* 0x000fce0008000f00 */
.L_x_169:
[----:B-1----:R1:W2:Y:S02]  /*a2b0*/  SYNCS.PHASECHK.TRANS64.TRYWAIT P0, [R0+URZ], R3 ;  /* 0x00000003000075a7 */ /* 0x0022a400080011ff */
[----:B--2---:R-:W-:Y:S05]  /*a2c0*/  @!P0 NANOSLEEP.SYNCS 0x989680 ;  /* 0x009896800000895d */ /* 0x004fea0003900000 */
[----:B------:R-:W2:Y:S02]  /*a2d0*/  @!P0 SYNCS.PHASECHK.TRANS64 P0, [R0+URZ], R3 ;  /* 0x00000003000085a7 */ /* 0x000ea400080010ff */
[----:B--2---:R-:W-:Y:S05]  /*a2e0*/  @!P0 BRA `(.L_x_169) ;  /* 0xfffffffc00f08947 */ /* 0x004fea000383ffff */
[----:B------:R-:W-:Y:S05]  /*a2f0*/  BRA `(.L_x_170) ;  /* 0xffffff9000487947 */ /* 0x000fea000383ffff */
.L_x_49:
[----:B------:R-:W-:-:S07]  /*a300*/  MOV R0, UR5 ;  /* 0x0000000500007c02 */ /* 0x000fce0008000f00 */
.L_x_171:
[----:B-1----:R1:W2:Y:S02]  /*a310*/  SYNCS.PHASECHK.TRANS64.TRYWAIT P0, [R0+URZ], R3 ;  /* 0x00000003000075a7 */ /* 0x0022a400080011ff */
[----:B--2---:R-:W-:Y:S05]  /*a320*/  @!P0 NANOSLEEP.SYNCS 0x989680 ;  /* 0x009896800000895d */ /* 0x004fea0003900000 */
[----:B------:R-:W2:Y:S02]  /*a330*/  @!P0 SYNCS.PHASECHK.TRANS64 P0, [R0+URZ], R3 ;  /* 0x00000003000085a7 */ /* 0x000ea400080010ff */
[----:B--2---:R-:W-:Y:S05]  /*a340*/  @!P0 BRA `(.L_x_171) ;  /* 0xfffffffc00f08947 */ /* 0x004fea000383ffff */
[----:B------:R-:W-:Y:S05]  /*a350*/  BRA `(.L_x_172) ;  /* 0xffffff9000587947 */ /* 0x000fea000383ffff */
.L_x_50:
[----:B------:R-:W-:-:S07]  /*a360*/  MOV R0, UR5 ;  /* 0x0000000500007c02 */ /* 0x000fce0008000f00 */
.L_x_173:
[----:B-1----:R1:W2:Y:S02]  /*a370*/  SYNCS.PHASECHK.TRANS64.TRYWAIT P0, [R0+URZ], R3 ;  /* 0x00000003000075a7 */ /* 0x0022a400080011ff */
[----:B--2---:R-:W-:Y:S05]  /*a380*/  @!P0 NANOSLEEP.SYNCS 0x989680 ;  /* 0x009896800000895d */ /* 0x004fea0003900000 */
[----:B------:R-:W2:Y:S02]  /*a390*/  @!P0 SYNCS.PHASECHK.TRANS64 P0, [R0+URZ], R3 ;  /* 0x00000003000085a7 */ /* 0x000ea400080010ff */
[----:B--2---:R-:W-:Y:S05]  /*a3a0*/  @!P0 BRA `(.L_x_173) ;  /* 0xfffffffc00f08947 */ /* 0x004fea000383ffff */
[----:B------:R-:W-:Y:S05]  /*a3b0*/  BRA `(.L_x_174) ;  /* 0xffffff9000687947 */ /* 0x000fea000383ffff */
.L_x_51:
[----:B------:R-:W-:-:S07]  /*a3c0*/  MOV R0, UR5 ;  /* 0x0000000500007c02 */ /* 0x000fce0008000f00 */
.L_x_175:
[----:B-1----:R1:W2:Y:S02]  /*a3d0*/  SYNCS.PHASECHK.TRANS64.TRYWAIT P0, [R0+URZ], R3 ;  /* 0x00000003000075a7 */ /* 0x0022a400080011ff */
[----:B--2---:R-:W-:Y:S05]  /*a3e0*/  @!P0 NANOSLEEP.SYNCS 0x989680 ;  /* 0x009896800000895d */ /* 0x004fea0003900000 */
[----:B------:R-:W2:Y:S02]  /*a3f0*/  @!P0 SYNCS.PHASECHK.TRANS64 P0, [R0+URZ], R3 ;  /* 0x00000003000085a7 */ /* 0x000ea400080010ff */
[----:B--2---:R-:W-:Y:S05]  /*a400*/  @!P0 BRA `(.L_x_175) ;  /* 0xfffffffc00f08947 */ /* 0x004fea000383ffff */
[----:B------:R-:W-:Y:S05]  /*a410*/  BRA `(.L_x_176) ;  /* 0xffffff9000787947 */ /* 0x000fea000383ffff */
.L_x_54:
[----:B------:R-:W-:-:S07]  /*a420*/  MOV R4, UR4 ;  /* 0x0000000400047c02 */ /* 0x000fce0008000f00 */
.L_x_177:
[----:B--2---:R2:W3:Y:S02]  /*a430*/  SYNCS.PHASECHK.TRANS64.TRYWAIT P1, [R4+URZ+0x118], R7 ;  /* 0x00011807040075a7 */ /* 0x0044e400080211ff */
[----:B---3--:R-:W-:Y:S05]  /*a440*/  @!P1 NANOSLEEP.SYNCS 0x989680 ;  /* 0x009896800000995d */ /* 0x008fea0003900000 */
[----:B------:R-:W3:Y:S02]  /*a450*/  @!P1 SYNCS.PHASECHK.TRANS64 P1, [R4+URZ+0x118], R7 ;  /* 0x00011807040095a7 */ /* 0x000ee400080210ff */
[----:B---3--:R-:W-:Y:S05]  /*a460*/  @!P1 BRA `(.L_x_177) ;  /* 0xfffffffc00f09947 */ /* 0x008fea000383ffff */
[----:B------:R-:W-:Y:S05]  /*a470*/  BRA `(.L_x_178) ;  /* 0xffffff9000e87947 */ /* 0x000fea000383ffff */
.L_x_55:
[----:B--2---:R-:W-:-:S07]  /*a480*/  MOV R4, UR4 ;  /* 0x0000000400047c02 */ /* 0x004fce0008000f00 */
.L_x_179:
[----:B--2---:R2:W3:Y:S02]  /*a490*/  SYNCS.PHASECHK.TRANS64.TRYWAIT P1, [R4+URZ+0x110], R5 ;  /* 0x00011005040075a7 */ /* 0x0044e400080211ff */
[----:B---3--:R-:W-:Y:S05]  /*a4a0*/  @!P1 NANOSLEEP.SYNCS 0x989680 ;  /* 0x009896800000995d */ /* 0x008fea0003900000 */
[----:B------:R-:W3:Y:S02]  /*a4b0*/  @!P1 SYNCS.PHASECHK.TRANS64 P1, [R4+URZ+0x110], R5 ;  /* 0x00011005040095a7 */ /* 0x000ee400080210ff */
[----:B---3--:R-:W-:Y:S05]  /*a4c0*/  @!P1 BRA `(.L_x_179) ;  /* 0xfffffffc00f09947 */ /* 0x008fea000383ffff */
[----:B------:R-:W-:Y:S05]  /*a4d0*/  BRA `(.L_x_180) ;  /* 0xffffff9000f07947 */ /* 0x000fea000383ffff */
.L_x_65:
[----:B--2---:R-:W-:-:S04]  /*a4e0*/  MOV R5, UR5 ;  /* 0x0000000500057c02 */ /* 0x004fc80008000f00 */
[----:B------:R2:W3:Y:S03]  /*a4f0*/  SYNCS.PHASECHK.TRANS64.TRYWAIT P0, [R5+URZ+0x8], R6 ;  /* 0x00000806050075a7 */ /* 0x0004e600080011ff */
[----:B---3--:R-:W-:Y:S05]  /*a500*/  @!P0 NANOSLEEP.SYNCS 0x989680 ;  /* 0x009896800000895d */ /* 0x008fea0003900000 */
[----:B------:R-:W3:Y:S02]  /*a510*/  @!P0 SYNCS.PHASECHK.TRANS64 P0, [R5+URZ+0x8], R6 ;  /* 0x00000806050085a7 */ /* 0x000ee400080010ff */
[----:B---3--:R-:W-:Y:S05]  /*a520*/  @!P0 BRA `(.L_x_65) ;  /* 0xfffffffc00ec8947 */ /* 0x008fea000383ffff */
[----:B------:R-:W-:Y:S05]  /*a530*/  BRA `(.L_x_64) ;  /* 0xffffff9400bc7947 */ /* 0x000fea000383ffff */
.L_x_67:
[----:B------:R-:W-:Y:S01]  /*a540*/  BSSY B0, `(.L_x_181) ;  /* 0x0000006000007945 */ /* 0x000fe20003800000 */
[----:B------:R-:W-:-:S07]  /*a550*/  MOV R15, 0xffffffff ;  /* 0xffffffff000f7802 */ /* 0x000fce0000000f00 */
[----:B-12--5:R-:W-:Y:S05]  /*a560*/  WARPSYNC.COLLECTIVE R15, `(.L_x_182) ;  /* 0x000000000f0c7348 */ /* 0x026fea0003c00000 */
[----:B------:R-:W-:Y:S02]  /*a570*/  ELECT P6, UR79, PT ;  /* 0x00000000004f782f */ /* 0x000fe400038c0000 */
[----:B------:R-:W-:Y:S01]  /*a580*/  MOV R14, UR79 ;  /* 0x0000004f000e7c02 */ /* 0x000fe20008000f00 */
[----:B-12--5:R-:W-:Y:S10]  /*a590*/  ENDCOLLECTIVE ;  /* 0x000000000000791b */ /* 0x026ff40003800000 */
.L_x_182:
[----:B------:R-:W-:Y:S05]  /*a5a0*/  BSYNC B0 ;  /* 0x0000000000007941 */ /* 0x000fea0003800000 */
.L_x_181:
[----:B------:R-:W-:Y:S01]  /*a5b0*/  PLOP3.LUT P0, PT, P6, PT, PT, 0x80, 0x8 ;  /* 0x000000000008781c */ /* 0x000fe2000370f070 */
[----:B------:R-:W-:-:S12]  /*a5c0*/  BRA `(.L_x_183) ;  /* 0xffffff9400e87947 */ /* 0x000fd8000383ffff */
.L_x_69:
[----:B--2---:R-:W-:-:S04]  /*a5d0*/  MOV R3, UR5 ;  /* 0x0000000500037c02 */ /* 0x004fc80008000f00 */
[----:B------:R2:W3:Y:S03]  /*a5e0*/  SYNCS.PHASECHK.TRANS64.TRYWAIT P0, [R3+URZ+0x8], R4 ;  /* 0x00000804030075a7 */ /* 0x0004e600080011ff */
[----:B---3--:R-:W-:Y:S05]  /*a5f0*/  @!P0 NANOSLEEP.SYNCS 0x989680 ;  /* 0x009896800000895d */ /* 0x008fea0003900000 */
[----:B------:R-:W3:Y:S02]  /*a600*/  @!P0 SYNCS.PHASECHK.TRANS64 P0, [R3+URZ+0x8], R4 ;  /* 0x00000804030085a7 */ /* 0x000ee400080010ff */
[----:B---3--:R-:W-:Y:S05]  /*a610*/  @!P0 BRA `(.L_x_69) ;  /* 0xfffffffc00ec8947 */ /* 0x008fea000383ffff */
[----:B------:R-:W-:Y:S05]  /*a620*/  BRA `(.L_x_68) ;  /* 0xffffff9400ec7947 */ /* 0x000fea000383ffff */
.L_x_70:
[----:B------:R-:W-:-:S07]  /*a630*/  MOV R4, UR20 ;  /* 0x0000001400047c02 */ /* 0x000fce0008000f00 */
.L_x_184:
[----:B-1----:R1:W2:Y:S02]  /*a640*/  SYNCS.PHASECHK.TRANS64.TRYWAIT P0, [R4+URZ+0x110], R5 ;  /* 0x00011005040075a7 */ /* 0x0022a400080011ff */
[----:B--2---:R-:W-:Y:S05]  /*a650*/  @!P0 NANOSLEEP.SYNCS 0x989680 ;  /* 0x009896800000895d */ /* 0x004fea0003900000 */
[----:B------:R-:W2:Y:S02]  /*a660*/  @!P0 SYNCS.PHASECHK.TRANS64 P0, [R4+URZ+0x110], R5 ;  /* 0x00011005040085a7 */ /* 0x000ea400080010ff */
[----:B--2---:R-:W-:Y:S05]  /*a670*/  @!P0 BRA `(.L_x_184) ;  /* 0xfffffffc00f08947 */ /* 0x004fea000383ffff */
[----:B------:R-:W-:Y:S05]  /*a680*/  BRA `(.L_x_185) ;  /* 0xffffff9800ec7947 */ /* 0x000fea000383ffff */
.L_x_72:
[----:B------:R-:W-:-:S07]  /*a690*/  MOV R4, UR25 ;  /* 0x0000001900047c02 */ /* 0x000fce0008000f00 */
.L_x_186:
[----:B-1----:R1:W2:Y:S02]  /*a6a0*/  SYNCS.PHASECHK.TRANS64.TRYWAIT P0, [R4+URZ+0x130], R5 ;  /* 0x00013005040075a7 */ /* 0x0022a400080011ff */
[----:B--2---:R-:W-:Y:S05]  /*a6b0*/  @!P0 NANOSLEEP.SYNCS 0x989680 ;  /* 0x009896800000895d */ /* 0x004fea0003900000 */
[----:B------:R-:W2:Y:S02]  /*a6c0*/  @!P0 SYNCS.PHASECHK.TRANS64 P0, [R4+URZ+0x130], R5 ;  /* 0x00013005040085a7 */ /* 0x000ea400080010ff */
[----:B--2---:R-:W-:Y:S05]  /*a6d0*/  @!P0 BRA `(.L_x_186) ;  /* 0xfffffffc00f08947 */ /* 0x004fea000383ffff */
[----:B------:R-:W-:Y:S05]  /*a6e0*/  BRA `(.L_x_71) ;  /* 0xffffff9c000c7947 */ /* 0x000fea000383ffff */
.L_x_76:
[----:B-1----:R-:W-:Y:S07]  /*a6f0*/  MOV R4, UR18 ;  /* 0x0000001200047c02 */ /* 0x002fee0008000f00 */
.L_x_187:
[----:B-1----:R1:W2:Y:S02]  /*a700*/  SYNCS.PHASECHK.TRANS64.TRYWAIT P0, [R4+URZ], R7 ;  /* 0x00000007040075a7 */ /* 0x0022a400080011ff */
[----:B--2---:R-:W-:Y:S05]  /*a710*/  @!P0 NANOSLEEP.SYNCS 0x989680 ;  /* 0x009896800000895d */ /* 0x004fea0003900000 */
[----:B------:R-:W2:Y:S02]  /*a720*/  @!P0 SYNCS.PHASECHK.TRANS64 P0, [R4+URZ], R7 ;  /* 0x00000007040085a7 */ /* 0x000ea400080010ff */
[----:B--2---:R-:W-:Y:S05]  /*a730*/  @!P0 BRA `(.L_x_187) ;  /* 0xfffffffc00f08947 */ /* 0x004fea000383ffff */
[----:B------:R-:W-:Y:S05]  /*a740*/  BRA `(.L_x_75) ;  /* 0xffffff9c00307947 */ /* 0x000fea000383ffff */
.L_x_80:
[----:B--2---:R-:W-:-:S07]  /*a750*/  MOV R0, UR4 ;  /* 0x0000000400007c02 */ /* 0x004fce0008000f00 */
.L_x_188:
[----:B-1----:R1:W2:Y:S02]  /*a760*/  SYNCS.PHASECHK.TRANS64.TRYWAIT P0, [R0+URZ], R5 ;  /* 0x00000005000075a7 */ /* 0x0022a400080011ff */
[----:B--2---:R-:W-:Y:S05]  /*a770*/  @!P0 NANOSLEEP.SYNCS 0x989680 ;  /* 0x009896800000895d */ /* 0x004fea0003900000 */
[----:B------:R-:W2:Y:S02]  /*a780*/  @!P0 SYNCS.PHASECHK.TRANS64 P0, [R0+URZ], R5 ;  /* 0x00000005000085a7 */ /* 0x000ea400080010ff */
[----:B--2---:R-:W-:Y:S05]  /*a790*/  @!P0 BRA `(.L_x_188) ;  /* 0xfffffffc00f08947 */ /* 0x004fea000383ffff */
[----:B------:R-:W-:Y:S05]  /*a7a0*/  BRA `(.L_x_189) ;  /* 0xffffffa000387947 */ /* 0x000fea000383ffff */
.L_x_83:
[----:B------:R-:W-:-:S07]  /*a7b0*/  MOV R0, UR20 ;  /* 0x0000001400007c02 */ /* 0x000fce0008000f00 */
.L_x_190:
[----:B-1----:R1:W2:Y:S02]  /*a7c0*/  SYNCS.PHASECHK.TRANS64.TRYWAIT P1, [R0+URZ+0x140], R5 ;  /* 0x00014005000075a7 */ /* 0x0022a400080211ff */
[----:B--2---:R-:W-:Y:S05]  /*a7d0*/  @!P1 NANOSLEEP.SYNCS 0x989680 ;  /* 0x009896800000995d */ /* 0x004fea0003900000 */
[----:B------:R-:W2:Y:S02]  /*a7e0*/  @!P1 SYNCS.PHASECHK.TRANS64 P1, [R0+URZ+0x140], R5 ;  /* 0x00014005000095a7 */ /* 0x000ea400080210ff */
[----:B--2---:R-:W-:Y:S05]  /*a7f0*/  @!P1 BRA `(.L_x_190) ;  /* 0xfffffffc00f09947 */ /* 0x004fea000383ffff */
[----:B------:R-:W-:Y:S05]  /*a800*/  BRA `(.L_x_191) ;  /* 0xffffffa000847947 */ /* 0x000fea000383ffff */
.L_x_88:
[----:B------:R-:W-:Y:S07]  /*a810*/  MOV R0, UR42 ;  /* 0x0000002a00007c02 */ /* 0x000fee0008000f00 */
.L_x_192:
[----:B-1----:R1:W2:Y:S02]  /*a820*/  SYNCS.PHASECHK.TRANS64.TRYWAIT P0, [R0+URZ+0x110], R5 ;  /* 0x00011005000075a7 */ /* 0x0022a400080011ff */
[----:B--2---:R-:W-:Y:S05]  /*a830*/  @!P0 NANOSLEEP.SYNCS 0x989680 ;  /* 0x009896800000895d */ /* 0x004fea0003900000 */
[----:B------:R-:W2:Y:S02]  /*a840*/  @!P0 SYNCS.PHASECHK.TRANS64 P0, [R0+URZ+0x110], R5 ;  /* 0x00011005000085a7 */ /* 0x000ea400080010ff */
[----:B--2---:R-:W-:Y:S05]  /*a850*/  @!P0 BRA `(.L_x_192) ;  /* 0xfffffffc00f08947 */ /* 0x004fea000383ffff */
[----:B------:R-:W-:Y:S05]  /*a860*/  BRA `(.L_x_193) ;  /* 0xffffffa400e07947 */ /* 0x000fea000383ffff */
.L_x_91:
[----:B------:R-:W-:Y:S07]  /*a870*/  MOV R0, UR42 ;  /* 0x0000002a00007c02 */ /* 0x000fee0008000f00 */
.L_x_194:
[----:B-1----:R1:W2:Y:S02]  /*a880*/  SYNCS.PHASECHK.TRANS64.TRYWAIT P2, [R0+URZ+0x108], R11 ;  /* 0x0001080b000075a7 */ /* 0x0022a400080411ff */
[----:B--2---:R-:W-:Y:S05]  /*a890*/  @!P2 NANOSLEEP.SYNCS 0x989680 ;  /* 0x009896800000a95d */ /* 0x004fea0003900000 */
[----:B------:R-:W2:Y:S02]  /*a8a0*/  @!P2 SYNCS.PHASECHK.TRANS64 P2, [R0+URZ+0x108], R11 ;  /* 0x0001080b0000a5a7 */ /* 0x000ea400080410ff */
[----:B--2---:R-:W-:Y:S05]  /*a8b0*/  @!P2 BRA `(.L_x_194) ;  /* 0xfffffffc00f0a947 */ /* 0x004fea000383ffff */
[----:B------:R-:W-:Y:S05]  /*a8c0*/  BRA `(.L_x_90) ;  /* 0xffffffac00447947 */ /* 0x000fea000383ffff */
.L_x_94:
[----:B------:R-:W-:Y:S07]  /*a8d0*/  MOV R2, UR42 ;  /* 0x0000002a00027c02 */ /* 0x000fee0008000f00 */
.L_x_195:
[----:B-1----:R1:W2:Y:S02]  /*a8e0*/  SYNCS.PHASECHK.TRANS64.TRYWAIT P1, [R2+URZ+0xe0], R9 ;  /* 0x0000e009020075a7 */ /* 0x0022a400080211ff */
[----:B--2---:R-:W-:Y:S05]  /*a8f0*/  @!P1 NANOSLEEP.SYNCS 0x989680 ;  /* 0x009896800000995d */ /* 0x004fea0003900000 */
[----:B------:R-:W2:Y:S02]  /*a900*/  @!P1 SYNCS.PHASECHK.TRANS64 P1, [R2+URZ+0xe0], R9 ;  /* 0x0000e009020095a7 */ /* 0x000ea400080210ff */
[----:B--2---:R-:W-:Y:S05]  /*a910*/  @!P1 BRA `(.L_x_195) ;  /* 0xfffffffc00f09947 */ /* 0x004fea000383ffff */
[----:B------:R-:W-:Y:S05]  /*a920*/  BRA `(.L_x_196) ;  /* 0xffffffac00f87947 */ /* 0x000fea000383ffff */
.L_x_95:
[----:B------:R-:W-:Y:S07]  /*a930*/  MOV R2, UR42 ;  /* 0x0000002a00027c02 */ /* 0x000fee0008000f00 */
.L_x_197:
[----:B-1----:R1:W2:Y:S02]  /*a940*/  SYNCS.PHASECHK.TRANS64.TRYWAIT P1, [R2+URZ+0xe8], R9 ;  /* 0x0000e809020075a7 */ /* 0x0022a400080211ff */
[----:B--2---:R-:W-:Y:S05]  /*a950*/  @!P1 NANOSLEEP.SYNCS 0x989680 ;  /* 0x009896800000995d */ /* 0x004fea0003900000 */
[----:B------:R-:W2:Y:S02]  /*a960*/  @!P1 SYNCS.PHASECHK.TRANS64 P1, [R2+URZ+0xe8], R9 ;  /* 0x0000e809020095a7 */ /* 0x000ea400080210ff */
[----:B--2---:R-:W-:Y:S05]  /*a970*/  @!P1 BRA `(.L_x_197) ;  /* 0xfffffffc00f09947 */ /* 0x004fea000383ffff */
[----:B------:R-:W-:Y:S05]  /*a980*/  BRA `(.L_x_198) ;  /* 0xffffffb0005c7947 */ /* 0x000fea000383ffff */
.L_x_96:
[----:B------:R-:W-:Y:S07]  /*a990*/  MOV R2, UR42 ;  /* 0x0000002a00027c02 */ /* 0x000fee0008000f00 */
.L_x_199:
[----:B-1----:R1:W2:Y:S02]  /*a9a0*/  SYNCS.PHASECHK.TRANS64.TRYWAIT P1, [R2+URZ+0xf0], R9 ;  /* 0x0000f009020075a7 */ /* 0x0022a400080211ff */
[----:B--2---:R-:W-:Y:S05]  /*a9b0*/  @!P1 NANOSLEEP.SYNCS 0x989680 ;  /* 0x009896800000995d */ /* 0x004fea0003900000 */
[----:B------:R-:W2:Y:S02]  /*a9c0*/  @!P1 SYNCS.PHASECHK.TRANS64 P1, [R2+URZ+0xf0], R9 ;  /* 0x0000f009020095a7 */ /* 0x000ea400080210ff */
[----:B--2---:R-:W-:Y:S05]  /*a9d0*/  @!P1 BRA `(.L_x_199) ;  /* 0xfffffffc00f09947 */ /* 0x004fea000383ffff */
[----:B------:R-:W-:Y:S05]  /*a9e0*/  BRA `(.L_x_200) ;  /* 0xffffffb000c47947 */ /* 0x000fea000383ffff */
.L_x_97:
[----:B------:R-:W-:Y:S07]  /*a9f0*/  MOV R0, UR42 ;  /* 0x0000002a00007c02 */ /* 0x000fee0008000f00 */
.L_x_201:
[----:B-1----:R1:W2:Y:S02]  /*aa00*/  SYNCS.PHASECHK.TRANS64.TRYWAIT P0, [R0+URZ+0xf8], R9 ;  /* 0x0000f809000075a7 */ /* 0x0022a400080011ff */
[----:B--2---:R-:W-:Y:S05]  /*aa10*/  @!P0 NANOSLEEP.SYNCS 0x989680 ;  /* 0x009896800000895d */ /* 0x004fea0003900000 */
[----:B------:R-:W2:Y:S02]  /*aa20*/  @!P0 SYNCS.PHASECHK.TRANS64 P0, [R0+URZ+0xf8], R9 ;  /* 0x0000f809000085a7 */ /* 0x000ea400080010ff */
[----:B--2---:R-:W-:Y:S05]  /*aa30*/  @!P0 BRA `(.L_x_201) ;  /* 0xfffffffc00f08947 */ /* 0x004fea000383ffff */
[----:B------:R-:W-:Y:S05]  /*aa40*/  BRA `(.L_x_202) ;  /* 0xffffffb4002c7947 */ /* 0x000fea000383ffff */
.L_x_99:
[----:B------:R-:W-:-:S07]  /*aa50*/  MOV R0, UR42 ;  /* 0x0000002a00007c02 */ /* 0x000fce0008000f00 */
.L_x_203:
[----:B-1----:R1:W2:Y:S02]  /*aa60*/  SYNCS.PHASECHK.TRANS64.TRYWAIT P0, [R0+URZ+0xe0], R3 ;  /* 0x0000e003000075a7 */ /* 0x0022a400080011ff */
[----:B--2---:R-:W-:Y:S05]  /*aa70*/  @!P0 NANOSLEEP.SYNCS 0x989680 ;  /* 0x009896800000895d */ /* 0x004fea0003900000 */
[----:B------:R-:W2:Y:S02]  /*aa80*/  @!P0 SYNCS.PHASECHK.TRANS64 P0, [R0+URZ+0xe0], R3 ;  /* 0x0000e003000085a7 */ /* 0x000ea400080010ff */
[----:B--2---:R-:W-:Y:S05]  /*aa90*/  @!P0 BRA `(.L_x_203) ;  /* 0xfffffffc00f08947 */ /* 0x004fea000383ffff */
[----:B------:R-:W-:Y:S05]  /*aaa0*/  BRA `(.L_x_204) ;  /* 0xffffffb400b87947 */ /* 0x000fea000383ffff */
.L_x_100:
[----:B-1----:R-:W-:-:S07]  /*aab0*/  MOV R0, UR42 ;  /* 0x0000002a00007c02 */ /* 0x002fce0008000f00 */
.L_x_205:
[----:B-1----:R1:W2:Y:S02]  /*aac0*/  SYNCS.PHASECHK.TRANS64.TRYWAIT P0, [R0+URZ+0xe8], R3 ;  /* 0x0000e803000075a7 */ /* 0x0022a400080011ff */
[----:B--2---:R-:W-:Y:S05]  /*aad0*/  @!P0 NANOSLEEP.SYNCS 0x989680 ;  /* 0x009896800000895d */ /* 0x004fea0003900000 */
[----:B------:R-:W2:Y:S02]  /*aae0*/  @!P0 SYNCS.PHASECHK.TRANS64 P0, [R0+URZ+0xe8], R3 ;  /* 0x0000e803000085a7 */ /* 0x000ea400080010ff */
[----:B--2---:R-:W-:Y:S05]  /*aaf0*/  @!P0 BRA `(.L_x_205) ;  /* 0xfffffffc00f08947 */ /* 0x004fea000383ffff */
[----:B------:R-:W-:Y:S05]  /*ab00*/  BRA `(.L_x_206) ;  /* 0xffffffb400a87947 */ /* 0x000fea000383ffff */
.L_x_101:
[----:B-1----:R-:W-:-:S07]  /*ab10*/  MOV R0, UR42 ;  /* 0x0000002a00007c02 */ /* 0x002fce0008000f00 */
.L_x_207:
[----:B-1----:R1:W2:Y:S02]  /*ab20*/  SYNCS.PHASECHK.TRANS64.TRYWAIT P0, [R0+URZ+0xf0], R3 ;  /* 0x0000f003000075a7 */ /* 0x0022a400080011ff */
[----:B--2---:R-:W-:Y:S05]  /*ab30*/  @!P0 NANOSLEEP.SYNCS 0x989680 ;  /* 0x009896800000895d */ /* 0x004fea0003900000 */
[----:B------:R-:W2:Y:S02]  /*ab40*/  @!P0 SYNCS.PHASECHK.TRANS64 P0, [R0+URZ+0xf0], R3 ;  /* 0x0000f003000085a7 */ /* 0x000ea400080010ff */
[----:B--2---:R-:W-:Y:S05]  /*ab50*/  @!P0 BRA `(.L_x_207) ;  /* 0xfffffffc00f08947 */ /* 0x004fea000383ffff */
[----:B------:R-:W-:Y:S05]  /*ab60*/  BRA `(.L_x_208) ;  /* 0xffffffb400987947 */ /* 0x000fea000383ffff */
.L_x_103:
[----:B------:R-:W-:Y:S07]  /*ab70*/  MOV R0, UR44 ;  /* 0x0000002c00007c02 */ /* 0x000fee0008000f00 */
.L_x_209:
[----:B-1----:R1:W2:Y:S02]  /*ab80*/  SYNCS.PHASECHK.TRANS64.TRYWAIT P0, [R0+URZ+0x110], R3 ;  /* 0x00011003000075a7 */ /* 0x0022a400080011ff */
[----:B--2---:R-:W-:Y:S05]  /*ab90*/  @!P0 NANOSLEEP.SYNCS 0x989680 ;  /* 0x009896800000895d */ /* 0x004fea0003900000 */
[----:B------:R-:W2:Y:S02]  /*aba0*/  @!P0 SYNCS.PHASECHK.TRANS64 P0, [R0+URZ+0x110], R3 ;  /* 0x00011003000085a7 */ /* 0x000ea400080010ff */
[----:B--2---:R-:W-:Y:S05]  /*abb0*/  @!P0 BRA `(.L_x_209) ;  /* 0xfffffffc00f08947 */ /* 0x004fea000383ffff */
[----:B------:R-:W-:Y:S05]  /*abc0*/  BRA `(.L_x_210) ;  /* 0xffffffb8007c7947 */ /* 0x000fea000383ffff */
.L_x_114:
[----:B-1----:R-:W-:Y:S04]  /*abd0*/  MOV R2, UR44 ;  /* 0x0000002c00027c02 */ /* 0x002fe80008000f00 */
[----:B------:R1:W3:Y:S03]  /*abe0*/  SYNCS.PHASECHK.TRANS64.TRYWAIT P1, [R2+URZ+0xc0], R3 ;  /* 0x0000c003020075a7 */ /* 0x0002e600080211ff */
[----:B---3--:R-:W-:Y:S05]  /*abf0*/  @!P1 NANOSLEEP.SYNCS 0x989680 ;  /* 0x009896800000995d */ /* 0x008fea0003900000 */
[----:B------:R-:W3:Y:S02]  /*ac00*/  @!P1 SYNCS.PHASECHK.TRANS64 P1, [R2+URZ+0xc0], R3 ;  /* 0x0000c003020095a7 */ /* 0x000ee400080210ff */
[----:B---3--:R-:W-:Y:S05]  /*ac10*/  @!P1 BRA `(.L_x_114) ;  /* 0xfffffffc00ec9947 */ /* 0x008fea000383ffff */
[----:B------:R-:W-:Y:S05]  /*ac20*/  BRA `(.L_x_113) ;  /* 0xffffffc8005c7947 */ /* 0x000fea000383ffff */
.L_x_116:
[----:B-1----:R1:W2:Y:S02]  /*ac30*/  SYNCS.PHASECHK.TRANS64.TRYWAIT P0, [R87+URZ+0x120], R0 ;  /* 0x00012000570075a7 */ /* 0x0022a400080011ff */
[----:B--2---:R-:W-:Y:S05]  /*ac40*/  @!P0 NANOSLEEP.SYNCS 0x989680 ;  /* 0x009896800000895d */ /* 0x004fea0003900000 */
[----:B------:R-:W2:Y:S02]  /*ac50*/  @!P0 SYNCS.PHASECHK.TRANS64 P0, [R87+URZ+0x120], R0 ;  /* 0x00012000570085a7 */ /* 0x000ea400080010ff */
[----:B--2---:R-:W-:Y:S05]  /*ac60*/  @!P0 BRA `(.L_x_116) ;  /* 0xfffffffc00f08947 */ /* 0x004fea000383ffff */
[----:B------:R-:W-:Y:S05]  /*ac70*/  BRA `(.L_x_115) ;  /* 0xffffffc800847947 */ /* 0x000fea000383ffff */
.L_x_125:
[----:B-1----:R1:W2:Y:S02]  /*ac80*/  SYNCS.PHASECHK.TRANS64.TRYWAIT P0, [R3+URZ+0xc0], R0 ;  /* 0x0000c000030075a7 */ /* 0x0022a400080011ff */
[----:B--2---:R-:W-:Y:S05]  /*ac90*/  @!P0 NANOSLEEP.SYNCS 0x989680 ;  /* 0x009896800000895d */ /* 0x004fea0003900000 */
[----:B------:R-:W2:Y:S02]  /*aca0*/  @!P0 SYNCS.PHASECHK.TRANS64 P0, [R3+URZ+0xc0], R0 ;  /* 0x0000c000030085a7 */ /* 0x000ea400080010ff */
[----:B--2---:R-:W-:Y:S05]  /*acb0*/  @!P0 BRA `(.L_x_125) ;  /* 0xfffffffc00f08947 */ /* 0x004fea000383ffff */
[----:B------:R-:W-:Y:S05]  /*acc0*/  BRA `(.L_x_124) ;  /* 0xffffffd000c47947 */ /* 0x000fea000383ffff */
.L_x_133:
[----:B-1----:R1:W4:Y:S02]  /*acd0*/  SYNCS.PHASECHK.TRANS64.TRYWAIT P0, [R40+URZ+0xc0], R5 ;  /* 0x0000c005280075a7 */ /* 0x00232400080011ff */
[----:B----4-:R-:W-:Y:S05]  /*ace0*/  @!P0 NANOSLEEP.SYNCS 0x989680 ;  /* 0x009896800000895d */ /* 0x010fea0003900000 */
[----:B------:R-:W4:Y:S02]  /*acf0*/  @!P0 SYNCS.PHASECHK.TRANS64 P0, [R40+URZ+0xc0], R5 ;  /* 0x0000c005280085a7 */ /* 0x000f2400080010ff */
[----:B----4-:R-:W-:Y:S05]  /*ad00*/  @!P0 BRA `(.L_x_133) ;  /* 0xfffffffc00f08947 */ /* 0x010fea000383ffff */
[----:B------:R-:W-:Y:S05]  /*ad10*/  BRA `(.L_x_132) ;  /* 0xffffffdc00207947 */ /* 0x000fea000383ffff */
.L_x_141:
[----:B-1----:R1:W4:Y:S02]  /*ad20*/  SYNCS.PHASECHK.TRANS64.TRYWAIT P0, [R93+URZ+0xc0], R4 ;  /* 0x0000c0045d0075a7 */ /* 0x00232400080011ff */
[----:B----4-:R-:W-:Y:S05]  /*ad30*/  @!P0 NANOSLEEP.SYNCS 0x989680 ;  /* 0x009896800000895d */ /* 0x010fea0003900000 */
[----:B------:R-:W4:Y:S02]  /*ad40*/  @!P0 SYNCS.PHASECHK.TRANS64 P0, [R93+URZ+0xc0], R4 ;  /* 0x0000c0045d0085a7 */ /* 0x000f2400080010ff */
[----:B----4-:R-:W-:Y:S05]  /*ad50*/  @!P0 BRA `(.L_x_141) ;  /* 0xfffffffc00f08947 */ /* 0x010fea000383ffff */
[----:B------:R-:W-:Y:S05]  /*ad60*/  BRA `(.L_x_140) ;  /* 0xffffffe400787947 */ /* 0x000fea000383ffff */
        .weak           $__internal_0_$__cuda_sm10x_tcgen05_guardrail_trap_col_being_dealloced_not_returned_by_alloc
        .type           $__internal_0_$__cuda_sm10x_tcgen05_guardrail_trap_col_being_dealloced_not_returned_by_alloc,@function
        .size           $__internal_0_$__cuda_sm10x_tcgen05_guardrail_trap_col_being_dealloced_not_returned_by_alloc,($__internal_1_$__cuda_sm10x_tcgen05_guardrail_trap_phase_invalid_during_alloc - $__internal_0_$__cuda_sm10x_tcgen05_guardrail_trap_col_being_dealloced_not_returned_by_alloc)
$__internal_0_$__cuda_sm10x_tcgen05_guardrail_trap_col_being_dealloced_not_returned_by_alloc:
[----:B------:R-:W-:Y:S05]  /*ad70*/  BPT.TRAP 0x1 ;  /* 0x000000040000795c */ /* 0x000fea0000300000 */
[----:B------:R-:W-:-:S04]  /*ad80*/  HFMA2 R3, -RZ, RZ, 0, 0 ;  /* 0x00000000ff037431 */ /* 0x000fc800000001ff */
[----:B------:R-:W-:Y:S05]  /*ad90*/  RET.REL.NODEC R2 `(_ZN7cutlass13device_kernelINS_4conv6kernel13ConvUniversalINS1_16ConvProblemShapeILNS1_8OperatorE1ELi3EEENS1_10collective14CollectiveConvINS1_47MainloopSm100TmaUmmaWarpSpecializedImplicitGemmILS5_1ELi12ELi3ELi1ELi2EN4cute5tupleIJNSA_1CILi2EEENSC_ILi1EEESE_EEEEENSB_IJNSC_ILi128EEESH_NSB_IJNSC_ILi32EEEEEEEEENS_10tfloat32_tESL_NSA_8TiledMMAINSA_8MMA_AtomIJNSA_23SM100_MMA_TF32_2x1SM_SSISL_SL_fLi128ELi128ELNSA_4UMMA5MajorE0ELSQ_1ELNSP_7ScaleInE0ELSR_0EEEEEENSA_6LayoutINSB_IJSE_SE_SE_EEENSB_IJNSC_ILi0EEESW_SW_EEEEENSB_IJNSA_10UnderscoreESZ_SZ_EEEEENS7_6detail27Sm100ImplicitGemmTileTraitsINSA_25SM100_TMA_2SM_LOAD_IM2COLENSA_14ComposedLayoutINSA_7SwizzleILi3ELi4ELi3EEENSA_18smem_ptr_flag_bitsILi32EEENSU_INSB_IJNSC_ILi8EEESI_EEENSB_IJSI_SE_EEEEEEEvEENS13_INSA_18SM100_TMA_2SM_LOADENS15_INS16_ILi2ELi5ELi2EEES19_NSU_INSB_IJSI_NSC_ILi4EEEEEENSB_IJSE_SI_EEEEEEEvEEEENS_8epilogue10collective18CollectiveEpilogueINS1P_23Sm100TmaWarpSpecializedILi4ELi2ELi16ELb1ELb0EEEJNSB_IJNSC_ILi64EEESH_SJ_EEENSB_IJNSU_IS1U_SE_EENSU_INSB_IJNSC_ILi16EEESD_EEENSB_IJSE_S1U_EEEEEEEESL_NSB_IJNSB_IJllllEEESE_SW_EEESL_S23_NS1P_6fusion15FusionCallbacksIS1T_NS24_17LinearCombinationISL_fSL_fLNS_15FloatRoundStyleE2EEES1V_S21_JEEENSA_5SM1004TMEM4LOAD26SM100_TMEM_LOAD_32dp32b16xENSA_20SM90_TMA_LOAD_IM2COLENS15_INS16_ILi2ELi4ELi3EEES19_NSU_INSB_IJS1A_S1X_EEENSB_IJS1X_SE_EEEEEEENSA_39AutoVectorizingCopyWithAssumedAlignmentILi128EEENSA_21SM90_TMA_STORE_IM2COLES2J_S2L_S2L_EEEvvEEEEvNT_6ParamsE) ;  /* 0xffffff5002987950 */ /* 0x000fea0003c3ffff */
        .weak           $__internal_1_$__cuda_sm10x_tcgen05_guardrail_trap_phase_invalid_during_alloc
        .type           $__internal_1_$__cuda_sm10x_tcgen05_guardrail_trap_phase_invalid_during_alloc,@function
        .size           $__internal_1_$__cuda_sm10x_tcgen05_guardrail_trap_phase_invalid_during_alloc,($__internal_2_$__cuda_sm10x_tcgen05_guardrail_trap_unallocated_columns_being_dealloced - $__internal_1_$__cuda_sm10x_tcgen05_guardrail_trap_phase_invalid_during_alloc)
$__internal_1_$__cuda_sm10x_tcgen05_guardrail_trap_phase_invalid_during_alloc:
[----:B------:R-:W-:Y:S05]  /*ada0*/  BPT.TRAP 0x1 ;  /* 0x000000040000795c */ /* 0x000fea0000300000 */
[----:B------:R-:W-:-:S04]  /*adb0*/  MOV R5, 0x0 ;  /* 0x0000000000057802 */ /* 0x000fc80000000f00 */
[----:B------:R-:W-:Y:S05]  /*adc0*/  RET.REL.NODEC R4 `(_ZN7cutlass13device_kernelINS_4conv6kernel13ConvUniversalINS1_16ConvProblemShapeILNS1_8OperatorE1ELi3EEENS1_10collective14CollectiveConvINS1_47MainloopSm100TmaUmmaWarpSpecializedImplicitGemmILS5_1ELi12ELi3ELi1ELi2EN4cute5tupleIJNSA_1CILi2EEENSC_ILi1EEESE_EEEEENSB_IJNSC_ILi128EEESH_NSB_IJNSC_ILi32EEEEEEEEENS_10tfloat32_tESL_NSA_8TiledMMAINSA_8MMA_AtomIJNSA_23SM100_MMA_TF32_2x1SM_SSISL_SL_fLi128ELi128ELNSA_4UMMA5MajorE0ELSQ_1ELNSP_7ScaleInE0ELSR_0EEEEEENSA_6LayoutINSB_IJSE_SE_SE_EEENSB_IJNSC_ILi0EEESW_SW_EEEEENSB_IJNSA_10UnderscoreESZ_SZ_EEEEENS7_6detail27Sm100ImplicitGemmTileTraitsINSA_25SM100_TMA_2SM_LOAD_IM2COLENSA_14ComposedLayoutINSA_7SwizzleILi3ELi4ELi3EEENSA_18smem_ptr_flag_bitsILi32EEENSU_INSB_IJNSC_ILi8EEESI_EEENSB_IJSI_SE_EEEEEEEvEENS13_INSA_18SM100_TMA_2SM_LOADENS15_INS16_ILi2ELi5ELi2EEES19_NSU_INSB_IJSI_NSC_ILi4EEEEEENSB_IJSE_SI_EEEEEEEvEEEENS_8epilogue10collective18CollectiveEpilogueINS1P_23Sm100TmaWarpSpecializedILi4ELi2ELi16ELb1ELb0EEEJNSB_IJNSC_ILi64EEESH_SJ_EEENSB_IJNSU_IS1U_SE_EENSU_INSB_IJNSC_ILi16EEESD_EEENSB_IJSE_S1U_EEEEEEEESL_NSB_IJNSB_IJllllEEESE_SW_EEESL_S23_NS1P_6fusion15FusionCallbacksIS1T_NS24_17LinearCombinationISL_fSL_fLNS_15FloatRoundStyleE2EEES1V_S21_JEEENSA_5SM1004TMEM4LOAD26SM100_TMEM_LOAD_32dp32b16xENSA_20SM90_TMA_LOAD_IM2COLENS15_INS16_ILi2ELi4ELi3EEES19_NSU_INSB_IJS1A_S1X_EEENSB_IJS1X_SE_EEEEEEENSA_39AutoVectorizingCopyWithAssumedAlignmentILi128EEENSA_21SM90_TMA_STORE_IM2COLES2J_S2L_S2L_EEEvvEEEEvNT_6ParamsE) ;  /* 0xffffff50048c7950 */ /* 0x000fea0003c3ffff */
        .weak           $__internal_2_$__cuda_sm10x_tcgen05_guardrail_trap_unallocated_columns_being_dealloced
        .type           $__internal_2_$__cuda_sm10x_tcgen05_guardrail_trap_unallocated_columns_being_dealloced,@function
        .size           $__internal_2_$__cuda_sm10x_tcgen05_guardrail_trap_unallocated_columns_being_dealloced,(.L_x_212 - $__internal_2_$__cuda_sm10x_tcgen05_guardrail_trap_unallocated_columns_being_dealloced)
$__internal_2_$__cuda_sm10x_tcgen05_guardrail_trap_unallocated_columns_being_dealloced:
[----:B------:R-:W-:Y:S05]  /*add0*/  BPT.TRAP 0x1 ;  /* 0x000000040000795c */ /* 0x000fea0000300000 */
[----:B------:R-:W-:-:S04]  /*ade0*/  HFMA2 R3, -RZ, RZ, 0, 0 ;  /* 0x00000000ff037431 */ /* 0x000fc800000001ff */
[----:B------:R-:W-:Y:S05]  /*adf0*/  RET.REL.NODEC R2 `(_ZN7cutlass13device_kernelINS_4conv6kernel13ConvUniversalINS1_16ConvProblemShapeILNS1_8OperatorE1ELi3EEENS1_10collective14CollectiveConvINS1_47MainloopSm100TmaUmmaWarpSpecializedImplicitGemmILS5_1ELi12ELi3ELi1ELi2EN4cute5tupleIJNSA_1CILi2EEENSC_ILi1EEESE_EEEEENSB_IJNSC_ILi128EEESH_NSB_IJNSC_ILi32EEEEEEEEENS_10tfloat32_tESL_NSA_8TiledMMAINSA_8MMA_AtomIJNSA_23SM100_MMA_TF32_2x1SM_SSISL_SL_fLi128ELi128ELNSA_4UMMA5MajorE0ELSQ_1ELNSP_7ScaleInE0ELSR_0EEEEEENSA_6LayoutINSB_IJSE_SE_SE_EEENSB_IJNSC_ILi0EEESW_SW_EEEEENSB_IJNSA_10UnderscoreESZ_SZ_EEEEENS7_6detail27Sm100ImplicitGemmTileTraitsINSA_25SM100_TMA_2SM_LOAD_IM2COLENSA_14ComposedLayoutINSA_7SwizzleILi3ELi4ELi3EEENSA_18smem_ptr_flag_bitsILi32EEENSU_INSB_IJNSC_ILi8EEESI_EEENSB_IJSI_SE_EEEEEEEvEENS13_INSA_18SM100_TMA_2SM_LOADENS15_INS16_ILi2ELi5ELi2EEES19_NSU_INSB_IJSI_NSC_ILi4EEEEEENSB_IJSE_SI_EEEEEEEvEEEENS_8epilogue10collective18CollectiveEpilogueINS1P_23Sm100TmaWarpSpecializedILi4ELi2ELi16ELb1ELb0EEEJNSB_IJNSC_ILi64EEESH_SJ_EEENSB_IJNSU_IS1U_SE_EENSU_INSB_IJNSC_ILi16EEESD_EEENSB_IJSE_S1U_EEEEEEEESL_NSB_IJNSB_IJllllEEESE_SW_EEESL_S23_NS1P_6fusion15FusionCallbacksIS1T_NS24_17LinearCombinationISL_fSL_fLNS_15FloatRoundStyleE2EEES1V_S21_JEEENSA_5SM1004TMEM4LOAD26SM100_TMEM_LOAD_32dp32b16xENSA_20SM90_TMA_LOAD_IM2COLENS15_INS16_ILi2ELi4ELi3EEES19_NSU_INSB_IJS1A_S1X_EEENSB_IJS1X_SE_EEEEEEENSA_39AutoVectorizingCopyWithAssumedAlignmentILi128EEENSA_21SM90_TMA_STORE_IM2COLES2J_S2L_S2L_EEEvvEEEEvNT_6ParamsE) ;  /* 0xffffff5002807950 */ /* 0x000fea0003c3ffff */
.L_x_211:
[----:B------:R-:W-:-:S00]  /*ae00*/  BRA `(.L_x_211) ;  /* 0xfffffffc00fc7947 */ /* 0x000fc0000383ffff */
[----:B------:R-:W-:-:S00]  /*ae10*/  NOP ;  /* 0x0000000000007918 */ /* 0x000fc00000000000 */
        /* <DEDUP_REMOVED lines=14> */
.L_x_212:


//--------------------- .nv.global.init           --------------------------
	.section	.nv.global.init,"aw",@progbits
.nv.global.init:
	.type		$str$29,@object
	.size		$str$29,($str$30 - $str$29)
$str$29:
        /*0000*/ 	.byte	0x28, 0x61, 0x64, 0x64, 0x72, 0x65, 0x73, 0x73, 0x20, 0x26, 0x20, 0x6d, 0x61, 0x73, 0x6b, 0x29
        /*0010*/ 	.byte	0x20, 0x3d, 0x3d, 0x20, 0x30, 0x00
	.type		$str$30,@object
	.size		$str$30,($str$28 - $str$30)
$str$30:
        /*0016*/ 	.byte	0x2f, 0x74, 0x6d, 0x70, 0x2f, 0x63, 0x75, 0x74, 0x6c, 0x61, 0x73, 0x73, 0x5f, 0x73, 0x77, 0x65
        /*0026*/ 	.byte	0x65, 0x70, 0x5f, 0x73, 0x72, 0x63, 0x2f, 0x69, 0x6e, 0x63, 0x6c, 0x75, 0x64, 0x65, 0x2f, 0x63
        /*0036*/ 	.byte	0x75, 0x74, 0x65, 0x2f, 0x70, 0x6f, 0x69, 0x6e, 0x74, 0x65, 0x72, 0x5f, 0x66, 0x6c, 0x61, 0x67
        /*0046*/ 	.byte	0x67, 0x65, 0x64, 0x2e, 0x68, 0x70, 0x70, 0x00
	.type		$str$28,@object
	.size		$str$28,($str$27 - $str$28)
$str$28:
        /*004e*/ 	.byte	0x2f, 0x74, 0x6d, 0x70, 0x2f, 0x63, 0x75, 0x74, 0x6c, 0x61, 0x73, 0x73, 0x5f, 0x73, 0x77, 0x65
        /*005e*/ 	.byte	0x65, 0x70, 0x5f, 0x73, 0x72, 0x63, 0x2f, 0x69, 0x6e, 0x63, 0x6c, 0x75, 0x64, 0x65, 0x2f, 0x63
        /*006e*/ 	.byte	0x75, 0x74, 0x65, 0x2f, 0x61, 0x74, 0x6f, 0x6d, 0x2f, 0x63, 0x6f, 0x70, 0x79, 0x5f, 0x74, 0x72
        /*007e*/ 	.byte	0x61, 0x69, 0x74, 0x73, 0x5f, 0x73, 0x6d, 0x31, 0x30, 0x30, 0x2e, 0x68, 0x70, 0x70, 0x00
	.type		$str$27,@object
	.size		$str$27,(__unnamed_1 - $str$27)
$str$27:
        /*008d*/ 	.byte	0x28, 0x28, 0x75, 0x69, 0x6e, 0x74, 0x33, 0x32, 0x5f, 0x74, 0x28, 0x74, 0x68, 0x72, 0x65, 0x61
        /*009d*/ 	.byte	0x64, 0x49, 0x64, 0x78, 0x2e, 0x78, 0x29, 0x20, 0x2f, 0x20, 0x33, 0x32, 0x29, 0x20, 0x25, 0x20
        /*00ad*/ 	.byte	0x34, 0x29, 0x20, 0x3d, 0x3d, 0x20, 0x28, 0x28, 0x28, 0x74, 0x6d, 0x65, 0x6d, 0x5f, 0x61, 0x64
        /*00bd*/ 	.byte	0x64, 0x72, 0x20, 0x3e, 0x3e, 0x20, 0x31, 0x36, 0x29, 0x20, 0x2f, 0x20, 0x33, 0x32, 0x29, 0x20
        /*00cd*/ 	.byte	0x25, 0x20, 0x34, 0x29, 0x00
	.type		__unnamed_1,@object
	.size		__unnamed_1,(__unnamed_2 - __unnamed_1)
__unnamed_1:
        /*00d2*/ 	.byte	0x61, 0x75, 0x74, 0x6f, 0x20, 0x63, 0x75, 0x74, 0x65, 0x3a, 0x3a, 0x61, 0x73, 0x5f, 0x70, 0x6f
        /* <DEDUP_REMOVED lines=24> */
        /*0262*/ 	.byte	0x43, 0x3c, 0x32, 0x30, 0x34, 0x38, 0x3e, 0x3e, 0x3e, 0x3e, 0x5d, 0x00
	.type		__unnamed_2,@object
	.size		__unnamed_2,(.L_2 - __unnamed_2)
__unnamed_2:
        /* <DEDUP_REMOVED lines=42> */
        /*050e*/ 	.byte	0x3e, 0x5d, 0x00
.L_2:


//--------------------- .nv.shared._ZN7cutlass13device_kernelINS_4conv6kernel13ConvUniversalINS1_16ConvProblemShapeILNS1_8OperatorE1ELi3EEENS1_10collective14CollectiveConvINS1_47MainloopSm100TmaUmmaWarpSpecializedImplicitGemmILS5_1ELi12ELi3ELi1ELi2EN4cute5tupleIJNSA_1CILi2EEENSC_ILi1EEESE_EEEEENSB_IJNSC_ILi128EEESH_NSB_IJNSC_ILi32EEEEEEEEENS_10tfloat32_tESL_NSA_8TiledMMAINSA_8MMA_AtomIJNSA_23SM100_MMA_TF32_2x1SM_SSISL_SL_fLi128ELi128ELNSA_4UMMA5MajorE0ELSQ_1ELNSP_7ScaleInE0ELSR_0EEEEEENSA_6LayoutINSB_IJSE_SE_SE_EEENSB_IJNSC_ILi0EEESW_SW_EEEEENSB_IJNSA_10UnderscoreESZ_SZ_EEEEENS7_6detail27Sm100ImplicitGemmTileTraitsINSA_25SM100_TMA_2SM_LOAD_IM2COLENSA_14ComposedLayoutINSA_7SwizzleILi3ELi4ELi3EEENSA_18smem_ptr_flag_bitsILi32EEENSU_INSB_IJNSC_ILi8EEESI_EEENSB_IJSI_SE_EEEEEEEvEENS13_INSA_18SM100_TMA_2SM_LOADENS15_INS16_ILi2ELi5ELi2EEES19_NSU_INSB_IJSI_NSC_ILi4EEEEEENSB_IJSE_SI_EEEEEEEvEEEENS_8epilogue10collective18CollectiveEpilogueINS1P_23Sm100TmaWarpSpecializedILi4ELi2ELi16ELb1ELb0EEEJNSB_IJNSC_ILi64EEESH_SJ_EEENSB_IJNSU_IS1U_SE_EENSU_INSB_IJNSC_ILi16EEESD_EEENSB_IJSE_S1U_EEEEEEEESL_NSB_IJNSB_IJllllEEESE_SW_EEESL_S23_NS1P_6fusion15FusionCallbacksIS1T_NS24_17LinearCombinationISL_fSL_fLNS_15FloatRoundStyleE2EEES1V_S21_JEEENSA_5SM1004TMEM4LOAD26SM100_TMEM_LOAD_32dp32b16xENSA_20SM90_TMA_LOAD_IM2COLENS15_INS16_ILi2ELi4ELi3EEES19_NSU_INSB_IJS1A_S1X_EEENSB_IJS1X_SE_EEEEEEENSA_39AutoVectorizingCopyWithAssumedAlignmentILi128EEENSA_21SM90_TMA_STORE_IM2COLES2J_S2L_S2L_EEEvvEEEEvNT_6ParamsE --------------------------
	.section	.nv.shared._ZN7cutlass13device_kernelINS_4conv6kernel13ConvUniversalINS1_16ConvProblemShapeILNS1_8OperatorE1ELi3EEENS1_10collective14CollectiveConvINS1_47MainloopSm100TmaUmmaWarpSpecializedImplicitGemmILS5_1ELi12ELi3ELi1ELi2EN4cute5tupleIJNSA_1CILi2EEENSC_ILi1EEESE_EEEEENSB_IJNSC_ILi128EEESH_NSB_IJNSC_ILi32EEEEEEEEENS_10tfloat32_tESL_NSA_8TiledMMAINSA_8MMA_AtomIJNSA_23SM100_MMA_TF32_2x1SM_SSISL_SL_fLi128ELi128ELNSA_4UMMA5MajorE0ELSQ_1ELNSP_7ScaleInE0ELSR_0EEEEEENSA_6LayoutINSB_IJSE_SE_SE_EEENSB_IJNSC_ILi0EEESW_SW_EEEEENSB_IJNSA_10UnderscoreESZ_SZ_EEEEENS7_6detail27Sm100ImplicitGemmTileTraitsINSA_25SM100_TMA_2SM_LOAD_IM2COLENSA_14ComposedLayoutINSA_7SwizzleILi3ELi4ELi3EEENSA_18smem_ptr_flag_bitsILi32EEENSU_INSB_IJNSC_ILi8EEESI_EEENSB_IJSI_SE_EEEEEEEvEENS13_INSA_18SM100_TMA_2SM_LOADENS15_INS16_ILi2ELi5ELi2EEES19_NSU_INSB_IJSI_NSC_ILi4EEEEEENSB_IJSE_SI_EEEEEEEvEEEENS_8epilogue10collective18CollectiveEpilogueINS1P_23Sm100TmaWarpSpecializedILi4ELi2ELi16ELb1ELb0EEEJNSB_IJNSC_ILi64EEESH_SJ_EEENSB_IJNSU_IS1U_SE_EENSU_INSB_IJNSC_ILi16EEESD_EEENSB_IJSE_S1U_EEEEEEEESL_NSB_IJNSB_IJllllEEESE_SW_EEESL_S23_NS1P_6fusion15FusionCallbacksIS1T_NS24_17LinearCombinationISL_fSL_fLNS_15FloatRoundStyleE2EEES1V_S21_JEEENSA_5SM1004TMEM4LOAD26SM100_TMEM_LOAD_32dp32b16xENSA_20SM90_TMA_LOAD_IM2COLENS15_INS16_ILi2ELi4ELi3EEES19_NSU_INSB_IJS1A_S1X_EEENSB_IJS1X_SE_EEEEEEENSA_39AutoVectorizingCopyWithAssumedAlignmentILi128EEENSA_21SM90_TMA_STORE_IM2COLES2J_S2L_S2L_EEEvvEEEEvNT_6ParamsE,"aw",@nobits
	.sectionflags	@""
	.align	16
	.zero		1024


//--------------------- .nv.shared.reserved.0     --------------------------
	.section	.nv.shared.reserved.0,"aw",@nobits
	.weak		__nv_reservedSMEM_offset_0_alias
	.size		__nv_reservedSMEM_offset_0_alias, 0, 64
	.other		__nv_reservedSMEM_offset_0_alias,@"STO_CUDA_RESERVED_SHARED STV_DEFAULT"
__nv_reservedSMEM_offset_0_alias:
	.zero		0
.nv.shared.reserved.0:
	.zero		64
	.weak		__nv_reservedSMEM_tcgen05_partition
	.type		__nv_reservedSMEM_tcgen05_partition,@object
	.size		__nv_reservedSMEM_tcgen05_partition,(.L_0 - __nv_reservedSMEM_tcgen05_partition)
__nv_reservedSMEM_tcgen05_partition:
	.zero		32
.L_0:


//--------------------- .nv.global                --------------------------
	.section	.nv.global,"aw",@nobits
.nv.global:
	.type		_ZN39_INTERNAL_d0000c43_4_k_cu_972c5622_32274cute1_E,@object
	.size		_ZN39_INTERNAL_d0000c43_4_k_cu_972c5622_32274cute1_E,(_ZN39_INTERNAL_d0000c43_4_k_cu_972c5622_32274cuda3std3__45__cpo6cbeginE - _ZN39_INTERNAL_d0000c43_4_k_cu_972c5622_32274cute1_E)
_ZN39_INTERNAL_d0000c43_4_k_cu_972c5622_32274cute1_E:
	.zero		1
	.type		_ZN39_INTERNAL_d0000c43_4_k_cu_972c5622_32274cuda3std3__45__cpo6cbeginE,@object
	.size		_ZN39_INTERNAL_d0000c43_4_k_cu_972c5622_32274cuda3std3__45__cpo6cbeginE,(_ZN39_INTERNAL_d0000c43_4_k_cu_972c5622_32274cuda3std3__48in_placeE - _ZN39_INTERNAL_d0000c43_4_k_cu_972c5622_32274cuda3std3__45__cpo6cbeginE)
_ZN39_INTERNAL_d0000c43_4_k_cu_972c5622_32274cuda3std3__45__cpo6cbeginE:
	.zero		1
	.type		_ZN39_INTERNAL_d0000c43_4_k_cu_972c5622_32274cuda3std3__48in_placeE,@object
	.size		_ZN39_INTERNAL_d0000c43_4_k_cu_972c5622_32274cuda3std3__48in_placeE,(_ZN39_INTERNAL_d0000c43_4_k_cu_972c5622_32274cuda3std6ranges3__45__cpo9iter_moveE - _ZN39_INTERNAL_d0000c43_4_k_cu_972c5622_32274cuda3std3__48in_placeE)
_ZN39_INTERNAL_d0000c43_4_k_cu_972c5622_32274cuda3std3__48in_placeE:
	.zero		1
	.type		_ZN39_INTERNAL_d0000c43_4_k_cu_972c5622_32274cuda3std6ranges3__45__cpo9iter_moveE,@object
	.size		_ZN39_INTERNAL_d0000c43_4_k_cu_972c5622_32274cuda3std6ranges3__45__cpo9iter_moveE,(_ZN39_INTERNAL_d0000c43_4_k_cu_972c5622_32274cuda3std3__45__cpo5beginE - _ZN39_INTERNAL_d0000c43_4_k_cu_972c5622_32274cuda3std6ranges3__45__cpo9iter_moveE)
_ZN39_INTERNAL_d0000c43_4_k_cu_972c5622_32274cuda3std6ranges3__45__cpo9iter_moveE:
	.zero		1
	.type		_ZN39_INTERNAL_d0000c43_4_k_cu_972c5622_32274cuda3std3__45__cpo5beginE,@object
	.size		_ZN39_INTERNAL_d0000c43_4_k_cu_972c5622_32274cuda3std3__45__cpo5beginE,(_ZN39_INTERNAL_d0000c43_4_k_cu_972c5622_32274cuda3std3__441_GLOBAL__N__d0000c43_4_k_cu_972c5622_32276ignoreE - _ZN39_INTERNAL_d0000c43_4_k_cu_972c5622_32274cuda3std3__45__cpo5beginE)
_ZN39_INTERNAL_d0000c43_4_k_cu_972c5622_32274cuda3std3__45__cpo5beginE:
	.zero		1
	.type		_ZN39_INTERNAL_d0000c43_4_k_cu_972c5622_32274cuda3std3__441_GLOBAL__N__d0000c43_4_k_cu_972c5622_32276ignoreE,@object
	.size		_ZN39_INTERNAL_d0000c43_4_k_cu_972c5622_32274cuda3std3__441_GLOBAL__N__d0000c43_4_k_cu_972c5622_32276ignoreE,(_ZN39_INTERNAL_d0000c43_4_k_cu_972c5622_32274cute7productE - _ZN39_INTERNAL_d0000c43_4_k_cu_972c5622_32274cuda3std3__441_GLOBAL__N__d0000c43_4_k_cu_972c5622_32276ignoreE)
_ZN39_INTERNAL_d0000c43_4_k_cu_972c5622_32274cuda3std3__441_GLOBAL__N__d0000c43_4_k_cu_972c5622_32276ignoreE:
	.zero		1
	.type		_ZN39_INTERNAL_d0000c43_4_k_cu_972c5622_32274cute7productE,@object
	.size		_ZN39_INTERNAL_d0000c43_4_k_cu_972c5622_32274cute7productE,(_ZN39_INTERNAL_d0000c43_4_k_cu_972c5622_32274cuda3std3__45__cpo3endE - _ZN39_INTERNAL_d0000c43_4_k_cu_972c5622_32274cute7productE)
_ZN39_INTERNAL_d0000c43_4_k_cu_972c5622_32274cute7productE:
	.zero		1
	.type		_ZN39_INTERNAL_d0000c43_4_k_cu_972c5622_32274cuda3std3__45__cpo3endE,@object
	.size		_ZN39_INTERNAL_d0000c43_4_k_cu_972c5622_32274cuda3std3__45__cpo3endE,(_ZN39_INTERNAL_d0000c43_4_k_cu_972c5622_32274cuda3std3__419piecewise_constructE - _ZN39_INTERNAL_d0000c43_4_k_cu_972c5622_32274cuda3std3__45__cpo3endE)
_ZN39_INTERNAL_d0000c43_4_k_cu_972c5622_32274cuda3std3__45__cpo3endE:
	.zero		1
	.type		_ZN39_INTERNAL_d0000c43_4_k_cu_972c5622_32274cuda3std3__419piecewise_constructE,@object
	.size		_ZN39_INTERNAL_d0000c43_4_k_cu_972c5622_32274cuda3std3__419piecewise_constructE,(_ZN39_INTERNAL_d0000c43_4_k_cu_972c5622_32274cuda3std3__45__cpo4cendE - _ZN39_INTERNAL_d0000c43_4_k_cu_972c5622_32274cuda3std3__419piecewise_constructE)
_ZN39_INTERNAL_d0000c43_4_k_cu_972c5622_32274cuda3std3__419piecewise_constructE:
	.zero		1
	.type		_ZN39_INTERNAL_d0000c43_4_k_cu_972c5622_32274cuda3std3__45__cpo4cendE,@object
	.size		_ZN39_INTERNAL_d0000c43_4_k_cu_972c5622_32274cuda3std3__45__cpo4cendE,(_ZN39_INTERNAL_d0000c43_4_k_cu_972c5622_32274cuda3std6ranges3__45__cpo4swapE - _ZN39_INTERNAL_d0000c43_4_k_cu_972c5622_32274cuda3std3__45__cpo4cendE)
_ZN39_INTERNAL_d0000c43_4_k_cu_972c5622_32274cuda3std3__45__cpo4cendE:
	.zero		1
	.type		_ZN39_INTERNAL_d0000c43_4_k_cu_972c5622_32274cuda3std6ranges3__45__cpo4swapE,@object
	.size		_ZN39_INTERNAL_d0000c43_4_k_cu_972c5622_32274cuda3std6ranges3__45__cpo4swapE,(.L_10 - _ZN39_INTERNAL_d0000c43_4_k_cu_972c5622_32274cuda3std6ranges3__45__cpo4swapE)
_ZN39_INTERNAL_d0000c43_4_k_cu_972c5622_32274cuda3std6ranges3__45__cpo4swapE:
	.zero		1
.L_10:


//--------------------- .nv.constant0._ZN7cutlass13device_kernelINS_4conv6kernel13ConvUniversalINS1_16ConvProblemShapeILNS1_8OperatorE1ELi3EEENS1_10collective14CollectiveConvINS1_47MainloopSm100TmaUmmaWarpSpecializedImplicitGemmILS5_1ELi12ELi3ELi1ELi2EN4cute5tupleIJNSA_1CILi2EEENSC_ILi1EEESE_EEEEENSB_IJNSC_ILi128EEESH_NSB_IJNSC_ILi32EEEEEEEEENS_10tfloat32_tESL_NSA_8TiledMMAINSA_8MMA_AtomIJNSA_23SM100_MMA_TF32_2x1SM_SSISL_SL_fLi128ELi128ELNSA_4UMMA5MajorE0ELSQ_1ELNSP_7ScaleInE0ELSR_0EEEEEENSA_6LayoutINSB_IJSE_SE_SE_EEENSB_IJNSC_ILi0EEESW_SW_EEEEENSB_IJNSA_10UnderscoreESZ_SZ_EEEEENS7_6detail27Sm100ImplicitGemmTileTraitsINSA_25SM100_TMA_2SM_LOAD_IM2COLENSA_14ComposedLayoutINSA_7SwizzleILi3ELi4ELi3EEENSA_18smem_ptr_flag_bitsILi32EEENSU_INSB_IJNSC_ILi8EEESI_EEENSB_IJSI_SE_EEEEEEEvEENS13_INSA_18SM100_TMA_2SM_LOADENS15_INS16_ILi2ELi5ELi2EEES19_NSU_INSB_IJSI_NSC_ILi4EEEEEENSB_IJSE_SI_EEEEEEEvEEEENS_8epilogue10collective18CollectiveEpilogueINS1P_23Sm100TmaWarpSpecializedILi4ELi2ELi16ELb1ELb0EEEJNSB_IJNSC_ILi64EEESH_SJ_EEENSB_IJNSU_IS1U_SE_EENSU_INSB_IJNSC_ILi16EEESD_EEENSB_IJSE_S1U_EEEEEEEESL_NSB_IJNSB_IJllllEEESE_SW_EEESL_S23_NS1P_6fusion15FusionCallbacksIS1T_NS24_17LinearCombinationISL_fSL_fLNS_15FloatRoundStyleE2EEES1V_S21_JEEENSA_5SM1004TMEM4LOAD26SM100_TMEM_LOAD_32dp32b16xENSA_20SM90_TMA_LOAD_IM2COLENS15_INS16_ILi2ELi4ELi3EEES19_NSU_INSB_IJS1A_S1X_EEENSB_IJS1X_SE_EEEEEEENSA_39AutoVectorizingCopyWithAssumedAlignmentILi128EEENSA_21SM90_TMA_STORE_IM2COLES2J_S2L_S2L_EEEvvEEEEvNT_6ParamsE --------------------------
	.section	.nv.constant0._ZN7cutlass13device_kernelINS_4conv6kernel13ConvUniversalINS1_16ConvProblemShapeILNS1_8OperatorE1ELi3EEENS1_10collective14CollectiveConvINS1_47MainloopSm100TmaUmmaWarpSpecializedImplicitGemmILS5_1ELi12ELi3ELi1ELi2EN4cute5tupleIJNSA_1CILi2EEENSC_ILi1EEESE_EEEEENSB_IJNSC_ILi128EEESH_NSB_IJNSC_ILi32EEEEEEEEENS_10tfloat32_tESL_NSA_8TiledMMAINSA_8MMA_AtomIJNSA_23SM100_MMA_TF32_2x1SM_SSISL_SL_fLi128ELi128ELNSA_4UMMA5MajorE0ELSQ_1ELNSP_7ScaleInE0ELSR_0EEEEEENSA_6LayoutINSB_IJSE_SE_SE_EEENSB_IJNSC_ILi0EEESW_SW_EEEEENSB_IJNSA_10UnderscoreESZ_SZ_EEEEENS7_6detail27Sm100ImplicitGemmTileTraitsINSA_25SM100_TMA_2SM_LOAD_IM2COLENSA_14ComposedLayoutINSA_7SwizzleILi3ELi4ELi3EEENSA_18smem_ptr_flag_bitsILi32EEENSU_INSB_IJNSC_ILi8EEESI_EEENSB_IJSI_SE_EEEEEEEvEENS13_INSA_18SM100_TMA_2SM_LOADENS15_INS16_ILi2ELi5ELi2EEES19_NSU_INSB_IJSI_NSC_ILi4EEEEEENSB_IJSE_SI_EEEEEEEvEEEENS_8epilogue10collective18CollectiveEpilogueINS1P_23Sm100TmaWarpSpecializedILi4ELi2ELi16ELb1ELb0EEEJNSB_IJNSC_ILi64EEESH_SJ_EEENSB_IJNSU_IS1U_SE_EENSU_INSB_IJNSC_ILi16EEESD_EEENSB_IJSE_S1U_EEEEEEEESL_NSB_IJNSB_IJllllEEESE_SW_EEESL_S23_NS1P_6fusion15FusionCallbacksIS1T_NS24_17LinearCombinationISL_fSL_fLNS_15FloatRoundStyleE2EEES1V_S21_JEEENSA_5SM1004TMEM4LOAD26SM100_TMEM_LOAD_32dp32b16xENSA_20SM90_TMA_LOAD_IM2COLENS15_INS16_ILi2ELi4ELi3EEES19_NSU_INSB_IJS1A_S1X_EEENSB_IJS1X_SE_EEEEEEENSA_39AutoVectorizingCopyWithAssumedAlignmentILi128EEENSA_21SM90_TMA_STORE_IM2COLES2J_S2L_S2L_EEEvvEEEEvNT_6ParamsE,"a",@progbits
	.sectionflags	@""
	.align	4
.nv.constant0._ZN7cutlass13device_kernelINS_4conv6kernel13ConvUniversalINS1_16ConvProblemShapeILNS1_8OperatorE1ELi3EEENS1_10collective14CollectiveConvINS1_47MainloopSm100TmaUmmaWarpSpecializedImplicitGemmILS5_1ELi12ELi3ELi1ELi2EN4cute5tupleIJNSA_1CILi2EEENSC_ILi1EEESE_EEEEENSB_IJNSC_ILi128EEESH_NSB_IJNSC_ILi32EEEEEEEEENS_10tfloat32_tESL_NSA_8TiledMMAINSA_8MMA_AtomIJNSA_23SM100_MMA_TF32_2x1SM_SSISL_SL_fLi128ELi128ELNSA_4UMMA5MajorE0ELSQ_1ELNSP_7ScaleInE0ELSR_0EEEEEENSA_6LayoutINSB_IJSE_SE_SE_EEENSB_IJNSC_ILi0EEESW_SW_EEEEENSB_IJNSA_10UnderscoreESZ_SZ_EEEEENS7_6detail27Sm100ImplicitGemmTileTraitsINSA_25SM100_TMA_2SM_LOAD_IM2COLENSA_14ComposedLayoutINSA_7SwizzleILi3ELi4ELi3EEENSA_18smem_ptr_flag_bitsILi32EEENSU_INSB_IJNSC_ILi8EEESI_EEENSB_IJSI_SE_EEEEEEEvEENS13_INSA_18SM100_TMA_2SM_LOADENS15_INS16_ILi2ELi5ELi2EEES19_NSU_INSB_IJSI_NSC_ILi4EEEEEENSB_IJSE_SI_EEEEEEEvEEEENS_8epilogue10collective18CollectiveEpilogueINS1P_23Sm100TmaWarpSpecializedILi4ELi2ELi16ELb1ELb0EEEJNSB_IJNSC_ILi64EEESH_SJ_EEENSB_IJNSU_IS1U_SE_EENSU_INSB_IJNSC_ILi16EEESD_EEENSB_IJSE_S1U_EEEEEEEESL_NSB_IJNSB_IJllllEEESE_SW_EEESL_S23_NS1P_6fusion15FusionCallbacksIS1T_NS24_17LinearCombinationISL_fSL_fLNS_15FloatRoundStyleE2EEES1V_S21_JEEENSA_5SM1004TMEM4LOAD26SM100_TMEM_LOAD_32dp32b16xENSA_20SM90_TMA_LOAD_IM2COLENS15_INS16_ILi2ELi4ELi3EEES19_NSU_INSB_IJS1A_S1X_EEENSB_IJS1X_SE_EEEEEEENSA_39AutoVectorizingCopyWithAssumedAlignmentILi128EEENSA_21SM90_TMA_STORE_IM2COLES2J_S2L_S2L_EEEvvEEEEvNT_6ParamsE:
	.zero		3200


//--------------------- SYMBOLS --------------------------

	.type		.nv.reservedSmem.offset0,@object
	.size		.nv.reservedSmem.offset0,0x4
	.type		.nv.reservedSmem.cap,@object
	.size		.nv.reservedSmem.cap,0x4
	.type		__assertfail,@function
